//
// Generated by NVIDIA NVVM Compiler
//
// Compiler Build ID: CL-36424714
// Cuda compilation tools, release 13.0, V13.0.88
// Based on NVVM 20.0.0
//

.version 9.0
.target sm_100
.address_size 64

	// .globl	_Z22gpu_image_to_histogramPhPi
.extern .func  (.param .b32 func_retval0) vprintf
(
	.param .b64 vprintf_param_0,
	.param .b64 vprintf_param_1
)
;
.global .align 1 .b8 $str[36] = {71, 80, 85, 58, 32, 82, 101, 113, 32, 35, 37, 100, 32, 119, 97, 115, 32, 100, 101, 113, 117, 101, 117, 101, 100, 32, 105, 110, 32, 84, 66, 58, 32, 37, 100};
.global .align 1 .b8 $str$1[47] = {71, 80, 85, 58, 32, 119, 114, 105, 116, 101, 32, 105, 110, 100, 101, 120, 32, 35, 37, 100, 32, 119, 97, 115, 32, 117, 112, 100, 97, 116, 101, 100, 32, 98, 121, 32, 116, 104, 114, 101, 97, 100, 32, 37, 100, 10};

.visible .entry _Z22gpu_image_to_histogramPhPi(
	.param .u64 .ptr .align 1 _Z22gpu_image_to_histogramPhPi_param_0,
	.param .u64 .ptr .align 1 _Z22gpu_image_to_histogramPhPi_param_1
)
{
	.reg .pred 	%p<26>;
	.reg .b16 	%rs<50>;
	.reg .b32 	%r<18>;
	.reg .b64 	%rd<19>;

	ld.param.u64 	%rd4, [_Z22gpu_image_to_histogramPhPi_param_0];
	ld.param.u64 	%rd3, [_Z22gpu_image_to_histogramPhPi_param_1];
	cvta.to.global.u64 	%rd1, %rd4;
	mov.u32 	%r3, %tid.x;
	shr.u32 	%r1, %r3, 5;
	and.b32  	%r2, %r3, 31;
	cvt.u64.u32 	%rd5, %r3;
	add.s64 	%rd2, %rd1, %rd5;
	ld.global.u8 	%rs1, [%rd2];
	add.s32 	%r4, %r1, -1;
	add.s32 	%r5, %r2, -1;
	setp.gt.u32 	%p3, %r4, 31;
	setp.gt.u32 	%p1, %r5, 31;
	or.pred  	%p5, %p3, %p1;
	mov.b16 	%rs43, 0;
	@%p5 bra 	$L__BB0_2;
	shl.b32 	%r6, %r4, 5;
	add.s32 	%r7, %r6, %r5;
	cvt.u64.u32 	%rd6, %r7;
	add.s64 	%rd7, %rd1, %rd6;
	ld.global.u8 	%rs19, [%rd7];
	setp.lt.u16 	%p6, %rs19, %rs1;
	selp.b16 	%rs43, 0, -128, %p6;
$L__BB0_2:
	setp.gt.u32 	%p7, %r4, 31;
	@%p7 bra 	$L__BB0_4;
	add.s32 	%r8, %r3, -32;
	cvt.u64.u32 	%rd8, %r8;
	add.s64 	%rd9, %rd1, %rd8;
	ld.global.u8 	%rs21, [%rd9];
	setp.lt.u16 	%p8, %rs21, %rs1;
	selp.b16 	%rs23, 0, 64, %p8;
	or.b16  	%rs43, %rs23, %rs43;
$L__BB0_4:
	setp.gt.u32 	%p9, %r4, 31;
	setp.eq.s32 	%p10, %r2, 31;
	or.pred  	%p11, %p10, %p9;
	@%p11 bra 	$L__BB0_6;
	shl.b32 	%r9, %r4, 5;
	or.b32  	%r10, %r9, %r2;
	cvt.u64.u32 	%rd10, %r10;
	add.s64 	%rd11, %rd1, %rd10;
	ld.global.u8 	%rs24, [%rd11+1];
	setp.lt.u16 	%p12, %rs24, %rs1;
	selp.b16 	%rs26, 0, 32, %p12;
	or.b16  	%rs43, %rs26, %rs43;
$L__BB0_6:
	setp.eq.s32 	%p13, %r2, 31;
	@%p13 bra 	$L__BB0_8;
	ld.global.u8 	%rs27, [%rd2+1];
	setp.lt.u16 	%p14, %rs27, %rs1;
	selp.b16 	%rs29, 0, 16, %p14;
	or.b16  	%rs43, %rs29, %rs43;
$L__BB0_8:
	setp.eq.s32 	%p15, %r2, 31;
	setp.eq.s32 	%p16, %r1, 31;
	or.pred  	%p17, %p16, %p15;
	@%p17 bra 	$L__BB0_10;
	ld.global.u8 	%rs30, [%rd2+33];
	setp.lt.u16 	%p18, %rs30, %rs1;
	selp.b16 	%rs32, 0, 8, %p18;
	or.b16  	%rs43, %rs32, %rs43;
$L__BB0_10:
	setp.eq.s32 	%p20, %r1, 31;
	mov.pred 	%p25, -1;
	@%p20 bra 	$L__BB0_12;
	ld.global.u8 	%rs33, [%rd2+32];
	setp.lt.u16 	%p21, %rs33, %rs1;
	selp.b16 	%rs35, 0, 4, %p21;
	or.b16  	%rs43, %rs35, %rs43;
	mov.pred 	%p25, %p1;
$L__BB0_12:
	@%p25 bra 	$L__BB0_14;
	shl.b32 	%r11, %r1, 5;
	add.s32 	%r12, %r11, %r5;
	add.s32 	%r13, %r12, 32;
	cvt.u64.u32 	%rd12, %r13;
	add.s64 	%rd13, %rd1, %rd12;
	ld.global.u8 	%rs36, [%rd13];
	setp.lt.u16 	%p22, %rs36, %rs1;
	selp.b16 	%rs38, 0, 2, %p22;
	or.b16  	%rs43, %rs38, %rs43;
$L__BB0_14:
	setp.gt.u32 	%p23, %r5, 31;
	@%p23 bra 	$L__BB0_16;
	add.s32 	%r14, %r3, -1;
	cvt.u64.u32 	%rd14, %r14;
	add.s64 	%rd15, %rd1, %rd14;
	ld.global.u8 	%rs39, [%rd15];
	setp.ge.u16 	%p24, %rs39, %rs1;
	selp.u16 	%rs41, 1, 0, %p24;
	or.b16  	%rs43, %rs43, %rs41;
$L__BB0_16:
	cvta.to.global.u64 	%rd16, %rd3;
	cvt.u32.u16 	%r15, %rs43;
	and.b32  	%r16, %r15, 255;
	mul.wide.u32 	%rd17, %r16, 4;
	add.s64 	%rd18, %rd16, %rd17;
	atom.global.add.u32 	%r17, [%rd18], 1;
	ret;

}
	// .globl	_Z22gpu_histogram_distancePiS_Pd
.visible .entry _Z22gpu_histogram_distancePiS_Pd(
	.param .u64 .ptr .align 1 _Z22gpu_histogram_distancePiS_Pd_param_0,
	.param .u64 .ptr .align 1 _Z22gpu_histogram_distancePiS_Pd_param_1,
	.param .u64 .ptr .align 1 _Z22gpu_histogram_distancePiS_Pd_param_2
)
{
	.reg .pred 	%p<10>;
	.reg .b32 	%r<8>;
	.reg .b64 	%rd<13>;
	.reg .b64 	%fd<28>;

	ld.param.u64 	%rd3, [_Z22gpu_histogram_distancePiS_Pd_param_0];
	ld.param.u64 	%rd4, [_Z22gpu_histogram_distancePiS_Pd_param_1];
	ld.param.u64 	%rd5, [_Z22gpu_histogram_distancePiS_Pd_param_2];
	cvta.to.global.u64 	%rd6, %rd4;
	cvta.to.global.u64 	%rd7, %rd3;
	cvta.to.global.u64 	%rd1, %rd5;
	mov.u32 	%r1, %tid.x;
	mul.wide.u32 	%rd8, %r1, 8;
	add.s64 	%rd2, %rd1, %rd8;
	mov.b64 	%rd9, 0;
	st.global.u64 	[%rd2], %rd9;
	mul.wide.u32 	%rd10, %r1, 4;
	add.s64 	%rd11, %rd7, %rd10;
	ld.global.u32 	%r2, [%rd11];
	add.s64 	%rd12, %rd6, %rd10;
	ld.global.u32 	%r3, [%rd12];
	neg.s32 	%r4, %r3;
	setp.eq.s32 	%p1, %r2, %r4;
	@%p1 bra 	$L__BB1_2;
	sub.s32 	%r5, %r2, %r3;
	mul.lo.s32 	%r6, %r5, %r5;
	cvt.rn.f64.u32 	%fd1, %r6;
	add.s32 	%r7, %r3, %r2;
	cvt.rn.f64.s32 	%fd2, %r7;
	div.rn.f64 	%fd3, %fd1, %fd2;
	st.global.f64 	[%rd2], %fd3;
$L__BB1_2:
	bar.sync 	0;
	setp.gt.u32 	%p2, %r1, 127;
	@%p2 bra 	$L__BB1_4;
	ld.global.f64 	%fd4, [%rd2];
	ld.global.f64 	%fd5, [%rd2+1024];
	add.f64 	%fd6, %fd4, %fd5;
	st.global.f64 	[%rd2], %fd6;
$L__BB1_4:
	bar.sync 	0;
	setp.gt.u32 	%p3, %r1, 63;
	@%p3 bra 	$L__BB1_6;
	ld.global.f64 	%fd7, [%rd2];
	ld.global.f64 	%fd8, [%rd2+512];
	add.f64 	%fd9, %fd7, %fd8;
	st.global.f64 	[%rd2], %fd9;
$L__BB1_6:
	bar.sync 	0;
	setp.gt.u32 	%p4, %r1, 31;
	@%p4 bra 	$L__BB1_8;
	ld.global.f64 	%fd10, [%rd2];
	ld.global.f64 	%fd11, [%rd2+256];
	add.f64 	%fd12, %fd10, %fd11;
	st.global.f64 	[%rd2], %fd12;
$L__BB1_8:
	bar.sync 	0;
	setp.gt.u32 	%p5, %r1, 15;
	@%p5 bra 	$L__BB1_10;
	ld.global.f64 	%fd13, [%rd2];
	ld.global.f64 	%fd14, [%rd2+128];
	add.f64 	%fd15, %fd13, %fd14;
	st.global.f64 	[%rd2], %fd15;
$L__BB1_10:
	bar.sync 	0;
	setp.gt.u32 	%p6, %r1, 7;
	@%p6 bra 	$L__BB1_12;
	ld.global.f64 	%fd16, [%rd2];
	ld.global.f64 	%fd17, [%rd2+64];
	add.f64 	%fd18, %fd16, %fd17;
	st.global.f64 	[%rd2], %fd18;
$L__BB1_12:
	bar.sync 	0;
	setp.gt.u32 	%p7, %r1, 3;
	@%p7 bra 	$L__BB1_14;
	ld.global.f64 	%fd19, [%rd2];
	ld.global.f64 	%fd20, [%rd2+32];
	add.f64 	%fd21, %fd19, %fd20;
	st.global.f64 	[%rd2], %fd21;
$L__BB1_14:
	bar.sync 	0;
	setp.gt.u32 	%p8, %r1, 1;
	@%p8 bra 	$L__BB1_16;
	ld.global.f64 	%fd22, [%rd2];
	ld.global.f64 	%fd23, [%rd2+16];
	add.f64 	%fd24, %fd22, %fd23;
	st.global.f64 	[%rd2], %fd24;
$L__BB1_16:
	bar.sync 	0;
	setp.ne.s32 	%p9, %r1, 0;
	@%p9 bra 	$L__BB1_18;
	ld.global.f64 	%fd25, [%rd2];
	ld.global.f64 	%fd26, [%rd1+8];
	add.f64 	%fd27, %fd25, %fd26;
	st.global.f64 	[%rd2], %fd27;
$L__BB1_18:
	bar.sync 	0;
	ret;

}
	// .globl	_Z14process_queuesPV14_threads_queueS1_i
.visible .entry _Z14process_queuesPV14_threads_queueS1_i(
	.param .u64 .ptr .align 1 _Z14process_queuesPV14_threads_queueS1_i_param_0,
	.param .u64 .ptr .align 1 _Z14process_queuesPV14_threads_queueS1_i_param_1,
	.param .u32 _Z14process_queuesPV14_threads_queueS1_i_param_2
)
{
	.local .align 8 .b8 	__local_depot2[8];
	.reg .b64 	%SP;
	.reg .b64 	%SPL;
	.reg .pred 	%p<4>;
	.reg .b16 	%rs<19>;
	.reg .b32 	%r<11>;
	.reg .b64 	%rd<22>;

	mov.u64 	%SPL, __local_depot2;
	cvta.local.u64 	%SP, %SPL;
	ld.param.u64 	%rd7, [_Z14process_queuesPV14_threads_queueS1_i_param_0];
	ld.param.u64 	%rd8, [_Z14process_queuesPV14_threads_queueS1_i_param_1];
	ld.param.u32 	%r3, [_Z14process_queuesPV14_threads_queueS1_i_param_2];
	cvta.to.global.u64 	%rd1, %rd8;
	add.u64 	%rd9, %SP, 0;
	add.u64 	%rd2, %SPL, 0;
	mov.u32 	%r1, %ctaid.x;
	setp.lt.s32 	%p1, %r3, 1;
	@%p1 bra 	$L__BB2_6;
	mul.wide.u32 	%rd10, %r1, 84;
	add.s64 	%rd3, %rd1, %rd10;
	cvta.to.global.u64 	%rd11, %rd7;
	add.s64 	%rd4, %rd3, 4;
	add.s64 	%rd5, %rd11, %rd10;
	add.s64 	%rd6, %rd5, 4;
$L__BB2_2:
	ld.volatile.global.u8 	%rs1, [%rd3];
	ld.volatile.global.u8 	%rs2, [%rd3+1];
	setp.eq.s16 	%p2, %rs1, %rs2;
	@%p2 bra 	$L__BB2_6;
	ld.volatile.global.u8 	%r4, [%rd3];
	mul.wide.u32 	%rd12, %r4, 8;
	add.s64 	%rd13, %rd4, %rd12;
	ld.volatile.global.u32 	%r2, [%rd13];
	ld.volatile.global.u8 	%rs3, [%rd3];
	add.s16 	%rs4, %rs3, 1;
	mul.hi.u16 	%rs5, %rs4, 6554;
	mul.lo.s16 	%rs6, %rs5, 10;
	sub.s16 	%rs7, %rs4, %rs6;
	st.volatile.global.u8 	[%rd3], %rs7;
	st.local.v2.u32 	[%rd2], {%r2, %r1};
	mov.u64 	%rd14, $str;
	cvta.global.u64 	%rd15, %rd14;
	{ // callseq 0, 0
	.param .b64 param0;
	st.param.b64 	[param0], %rd15;
	.param .b64 param1;
	st.param.b64 	[param1], %rd9;
	.param .b32 retval0;
	call.uni (retval0), 
	vprintf, 
	(
	param0, 
	param1
	);
	ld.param.b32 	%r5, [retval0];
	} // callseq 0
	membar.sys;
	ld.volatile.global.u8 	%rs8, [%rd5];
	ld.volatile.global.u8 	%rs9, [%rd5+1];
	add.s16 	%rs10, %rs9, 1;
	mul.hi.u16 	%rs11, %rs10, 6554;
	mul.lo.s16 	%rs12, %rs11, 10;
	sub.s16 	%rs13, %rs10, %rs12;
	setp.eq.s16 	%p3, %rs13, %rs8;
	@%p3 bra 	$L__BB2_5;
	ld.volatile.global.u8 	%r7, [%rd5+1];
	mul.wide.u32 	%rd17, %r7, 8;
	add.s64 	%rd18, %rd6, %rd17;
	st.volatile.global.u32 	[%rd18], %r2;
	ld.volatile.global.u8 	%rs14, [%rd5+1];
	add.s16 	%rs15, %rs14, 1;
	mul.hi.u16 	%rs16, %rs15, 6554;
	mul.lo.s16 	%rs17, %rs16, 10;
	sub.s16 	%rs18, %rs15, %rs17;
	st.volatile.global.u8 	[%rd5+1], %rs18;
	ld.volatile.global.u8 	%r8, [%rd5+1];
	st.local.v2.u32 	[%rd2], {%r8, %r1};
	mov.u64 	%rd19, $str$1;
	cvta.global.u64 	%rd20, %rd19;
	{ // callseq 1, 0
	.param .b64 param0;
	st.param.b64 	[param0], %rd20;
	.param .b64 param1;
	st.param.b64 	[param1], %rd9;
	.param .b32 retval0;
	call.uni (retval0), 
	vprintf, 
	(
	param0, 
	param1
	);
	ld.param.b32 	%r9, [retval0];
	} // callseq 1
$L__BB2_5:
	membar.sys;
	bra.uni 	$L__BB2_2;
$L__BB2_6:
	ret;

}


// ===== COMPILED SASS (sm_100) =====

	.target	sm_100

	.elftype	@"ET_EXEC"


//--------------------- .note.nv.tkinfo           --------------------------
	.section	.note.nv.tkinfo,"",@"SHT_NOTE"
	.sectionflags	@"SHF_NOTE_NV_TKINFO"
	.tkinfo
        /*0018*/ 	.word	0x00000002
        /*0030*/ 	.string	""
        /*0030*/ 	.string	"ptxas"
        /*0030*/ 	.string	"Cuda compilation tools, release 13.0, V13.0.88"
        /*0030*/ 	.string	"Build cuda_13.0.r13.0/compiler.36424714_0"
        /*0030*/ 	.string	"-arch sm_100 -m 64 "



//--------------------- .note.nv.cuinfo           --------------------------
	.section	.note.nv.cuinfo,"",@"SHT_NOTE"
	.sectionflags	@"SHF_NOTE_NV_CUINFO"
        /*0018*/ 	.short	0x0002
        /*001a*/ 	.short	0x0064
        /*001c*/ 	.short	0x0082
	.zero		2


//--------------------- .nv.info                  --------------------------
	.section	.nv.info,"",@"SHT_CUDA_INFO"
	.align	4


	//----- nvinfo : EIATTR_REGCOUNT
	.align		4
        /*0000*/ 	.byte	0x04, 0x2f
        /*0002*/ 	.short	(.L_3 - .L_2)
	.align		4
.L_2:
        /*0004*/ 	.word	index@(_Z22gpu_image_to_histogramPhPi)
        /*0008*/ 	.word	0x00000016


	//----- nvinfo : EIATTR_FRAME_SIZE
	.align		4
.L_3:
        /*000c*/ 	.byte	0x04, 0x11
        /*000e*/ 	.short	(.L_5 - .L_4)
	.align		4
.L_4:
        /*0010*/ 	.word	index@(_Z22gpu_image_to_histogramPhPi)
        /*0014*/ 	.word	0x00000000


	//----- nvinfo : EIATTR_REGCOUNT
	.align		4
.L_5:
        /*0018*/ 	.byte	0x04, 0x2f
        /*001a*/ 	.short	(.L_7 - .L_6)
	.align		4
.L_6:
        /*001c*/ 	.word	index@(_Z22gpu_histogram_distancePiS_Pd)
        /*0020*/ 	.word	0x0000001b


	//----- nvinfo : EIATTR_FRAME_SIZE
	.align		4
.L_7:
        /*0024*/ 	.byte	0x04, 0x11
        /*0026*/ 	.short	(.L_9 - .L_8)
	.align		4
.L_8:
        /*0028*/ 	.word	index@($__internal_0_$__cuda_sm20_div_rn_f64_full)
        /*002c*/ 	.word	0x00000000


	//----- nvinfo : EIATTR_FRAME_SIZE
	.align		4
.L_9:
        /*0030*/ 	.byte	0x04, 0x11
        /*0032*/ 	.short	(.L_11 - .L_10)
	.align		4
.L_10:
        /*0034*/ 	.word	index@(_Z22gpu_histogram_distancePiS_Pd)
        /*0038*/ 	.word	0x00000000


	//----- nvinfo : EIATTR_REGCOUNT
	.align		4
.L_11:
        /*003c*/ 	.byte	0x04, 0x2f
        /*003e*/ 	.short	(.L_13 - .L_12)
	.align		4
.L_12:
        /*0040*/ 	.word	index@(_Z14process_queuesPV14_threads_queueS1_i)
        /*0044*/ 	.word	0x00000018


	//----- nvinfo : EIATTR_FRAME_SIZE
	.align		4
.L_13:
        /*0048*/ 	.byte	0x04, 0x11
        /*004a*/ 	.short	(.L_15 - .L_14)
	.align		4
.L_14:
        /*004c*/ 	.word	index@(_Z14process_queuesPV14_threads_queueS1_i)
        /*0050*/ 	.word	0x00000008


	//----- nvinfo : EIATTR_MIN_STACK_SIZE
	.align		4
.L_15:
        /*0054*/ 	.byte	0x04, 0x12
        /*0056*/ 	.short	(.L_17 - .L_16)
	.align		4
.L_16:
        /*0058*/ 	.word	index@(_Z14process_queuesPV14_threads_queueS1_i)
        /*005c*/ 	.word	0x00000008


	//----- nvinfo : EIATTR_MIN_STACK_SIZE
	.align		4
.L_17:
        /*0060*/ 	.byte	0x04, 0x12
        /*0062*/ 	.short	(.L_19 - .L_18)
	.align		4
.L_18:
        /*0064*/ 	.word	index@(_Z22gpu_histogram_distancePiS_Pd)
        /*0068*/ 	.word	0x00000000


	//----- nvinfo : EIATTR_MIN_STACK_SIZE
	.align		4
.L_19:
        /*006c*/ 	.byte	0x04, 0x12
        /*006e*/ 	.short	(.L_21 - .L_20)
	.align		4
.L_20:
        /*0070*/ 	.word	index@(_Z22gpu_image_to_histogramPhPi)
        /*0074*/ 	.word	0x00000000
.L_21:


//--------------------- .nv.compat                --------------------------
	.section	.nv.compat,"",@"SHT_CUDA_COMPAT_INFO"
	.align	4
        /*0000*/ 	.byte	0x02, 0x09, 0x00, 0x00, 0x02, 0x02, 0x01, 0x00, 0x02, 0x05, 0x05, 0x00, 0x03, 0x07, 0x01, 0x01
        /*0010*/ 	.byte	0x02, 0x03, 0x00, 0x00, 0x02, 0x06, 0x01, 0x00, 0x04, 0x0b, 0x08, 0x00, 0x01, 0x00, 0x00, 0x00
        /*0020*/ 	.byte	0x00, 0x00, 0x00, 0x00


//--------------------- .nv.info._Z14process_queuesPV14_threads_queueS1_i --------------------------
	.section	.nv.info._Z14process_queuesPV14_threads_queueS1_i,"",@"SHT_CUDA_INFO"
	.sectionflags	@""
	.align	4


	//----- nvinfo : EIATTR_CUDA_API_VERSION
	.align		4
        /*0000*/ 	.byte	0x04, 0x37
        /*0002*/ 	.short	(.L_23 - .L_22)
.L_22:
        /*0004*/ 	.word	0x00000082


	//----- nvinfo : EIATTR_KPARAM_INFO
	.align		4
.L_23:
        /*0008*/ 	.byte	0x04, 0x17
        /*000a*/ 	.short	(.L_25 - .L_24)
.L_24:
        /*000c*/ 	.word	0x00000000
        /*0010*/ 	.short	0x0002
        /*0012*/ 	.short	0x0010
        /*0014*/ 	.byte	0x00, 0xf0, 0x11, 0x00


	//----- nvinfo : EIATTR_KPARAM_INFO
	.align		4
.L_25:
        /*0018*/ 	.byte	0x04, 0x17
        /*001a*/ 	.short	(.L_27 - .L_26)
.L_26:
        /*001c*/ 	.word	0x00000000
        /*0020*/ 	.short	0x0001
        /*0022*/ 	.short	0x0008
        /*0024*/ 	.byte	0x00, 0xf5, 0x21, 0x00


	//----- nvinfo : EIATTR_KPARAM_INFO
	.align		4
.L_27:
        /*0028*/ 	.byte	0x04, 0x17
        /*002a*/ 	.short	(.L_29 - .L_28)
.L_28:
        /*002c*/ 	.word	0x00000000
        /*0030*/ 	.short	0x0000
        /*0032*/ 	.short	0x0000
        /*0034*/ 	.byte	0x00, 0xf5, 0x21, 0x00


	//----- nvinfo : EIATTR_SPARSE_MMA_MASK
	.align		4
.L_29:
        /*0038*/ 	.byte	0x03, 0x50
        /*003a*/ 	.short	0x0000


	//----- nvinfo : EIATTR_MAXREG_COUNT
	.align		4
        /*003c*/ 	.byte	0x03, 0x1b
        /*003e*/ 	.short	0x00ff


	//----- nvinfo : EIATTR_EXTERNS
	.align		4
        /*0040*/ 	.byte	0x04, 0x0f
        /*0042*/ 	.short	(.L_31 - .L_30)


	//   ....[0]....
	.align		4
.L_30:
        /*0044*/ 	.word	index@(vprintf)


	//----- nvinfo : EIATTR_MERCURY_ISA_VERSION
	.align		4
.L_31:
        /*0048*/ 	.byte	0x03, 0x5f
        /*004a*/ 	.short	0x0101


	//----- nvinfo : EIATTR_VRC_CTA_INIT_COUNT
	.align		4
        /*004c*/ 	.byte	0x02, 0x4a
	.zero		1
	.zero		1


	//----- nvinfo : EIATTR_SYSCALL_OFFSETS
	.align		4
        /*0050*/ 	.byte	0x04, 0x46
        /*0052*/ 	.short	(.L_33 - .L_32)


	//   ....[0]....
.L_32:
        /*0054*/ 	.word	0x000003b0


	//   ....[1]....
        /*0058*/ 	.word	0x00000790


	//----- nvinfo : EIATTR_EXIT_INSTR_OFFSETS
	.align		4
.L_33:
        /*005c*/ 	.byte	0x04, 0x1c
        /*005e*/ 	.short	(.L_35 - .L_34)


	//   ....[0]....
.L_34:
        /*0060*/ 	.word	0x00000060


	//   ....[1]....
        /*0064*/ 	.word	0x00000190


	//   ....[2]....
        /*0068*/ 	.word	0x000008b0


	//----- nvinfo : EIATTR_CBANK_PARAM_SIZE
	.align		4
.L_35:
        /*006c*/ 	.byte	0x03, 0x19
        /*006e*/ 	.short	0x0014


	//----- nvinfo : EIATTR_PARAM_CBANK
	.align		4
        /*0070*/ 	.byte	0x04, 0x0a
        /*0072*/ 	.short	(.L_37 - .L_36)
	.align		4
.L_36:
        /*0074*/ 	.word	index@(.nv.constant0._Z14process_queuesPV14_threads_queueS1_i)
        /*0078*/ 	.short	0x0380
        /*007a*/ 	.short	0x0014


	//----- nvinfo : EIATTR_SW_WAR
	.align		4
.L_37:
        /*007c*/ 	.byte	0x04, 0x36
        /*007e*/ 	.short	(.L_39 - .L_38)
.L_38:
        /*0080*/ 	.word	0x00000008
.L_39:


//--------------------- .nv.info._Z22gpu_histogram_distancePiS_Pd --------------------------
	.section	.nv.info._Z22gpu_histogram_distancePiS_Pd,"",@"SHT_CUDA_INFO"
	.sectionflags	@""
	.align	4


	//----- nvinfo : EIATTR_CUDA_API_VERSION
	.align		4
        /*0000*/ 	.byte	0x04, 0x37
        /*0002*/ 	.short	(.L_41 - .L_40)
.L_40:
        /*0004*/ 	.word	0x00000082


	//----- nvinfo : EIATTR_KPARAM_INFO
	.align		4
.L_41:
        /*0008*/ 	.byte	0x04, 0x17
        /*000a*/ 	.short	(.L_43 - .L_42)
.L_42:
        /*000c*/ 	.word	0x00000000
        /*0010*/ 	.short	0x0002
        /*0012*/ 	.short	0x0010
        /*0014*/ 	.byte	0x00, 0xf5, 0x21, 0x00


	//----- nvinfo : EIATTR_KPARAM_INFO
	.align		4
.L_43:
        /*0018*/ 	.byte	0x04, 0x17
        /*001a*/ 	.short	(.L_45 - .L_44)
.L_44:
        /*001c*/ 	.word	0x00000000
        /*0020*/ 	.short	0x0001
        /*0022*/ 	.short	0x0008
        /*0024*/ 	.byte	0x00, 0xf5, 0x21, 0x00


	//----- nvinfo : EIATTR_KPARAM_INFO
	.align		4
.L_45:
        /*0028*/ 	.byte	0x04, 0x17
        /*002a*/ 	.short	(.L_47 - .L_46)
.L_46:
        /*002c*/ 	.word	0x00000000
        /*0030*/ 	.short	0x0000
        /*0032*/ 	.short	0x0000
        /*0034*/ 	.byte	0x00, 0xf5, 0x21, 0x00


	//----- nvinfo : EIATTR_SPARSE_MMA_MASK
	.align		4
.L_47:
        /*0038*/ 	.byte	0x03, 0x50
        /*003a*/ 	.short	0x0000


	//----- nvinfo : EIATTR_MAXREG_COUNT
	.align		4
        /*003c*/ 	.byte	0x03, 0x1b
        /*003e*/ 	.short	0x00ff


	//----- nvinfo : EIATTR_NUM_BARRIERS
	.align		4
        /*0040*/ 	.byte	0x02, 0x4c
        /*0042*/ 	.byte	0x01
	.zero		1


	//----- nvinfo : EIATTR_MERCURY_ISA_VERSION
	.align		4
        /*0044*/ 	.byte	0x03, 0x5f
        /*0046*/ 	.short	0x0101


	//----- nvinfo : EIATTR_VRC_CTA_INIT_COUNT
	.align		4
        /*0048*/ 	.byte	0x02, 0x4a
	.zero		1
	.zero		1


	//----- nvinfo : EIATTR_EXIT_INSTR_OFFSETS
	.align		4
        /*004c*/ 	.byte	0x04, 0x1c
        /*004e*/ 	.short	(.L_49 - .L_48)


	//   ....[0]....
.L_48:
        /*0050*/ 	.word	0x00000750


	//----- nvinfo : EIATTR_CRS_STACK_SIZE
	.align		4
.L_49:
        /*0054*/ 	.byte	0x04, 0x1e
        /*0056*/ 	.short	(.L_51 - .L_50)
.L_50:
        /*0058*/ 	.word	0x00000000


	//----- nvinfo : EIATTR_CBANK_PARAM_SIZE
	.align		4
.L_51:
        /*005c*/ 	.byte	0x03, 0x19
        /*005e*/ 	.short	0x0018


	//----- nvinfo : EIATTR_PARAM_CBANK
	.align		4
        /*0060*/ 	.byte	0x04, 0x0a
        /*0062*/ 	.short	(.L_53 - .L_52)
	.align		4
.L_52:
        /*0064*/ 	.word	index@(.nv.constant0._Z22gpu_histogram_distancePiS_Pd)
        /*0068*/ 	.short	0x0380
        /*006a*/ 	.short	0x0018


	//----- nvinfo : EIATTR_SW_WAR
	.align		4
.L_53:
        /*006c*/ 	.byte	0x04, 0x36
        /*006e*/ 	.short	(.L_55 - .L_54)
.L_54:
        /*0070*/ 	.word	0x00000008
.L_55:


//--------------------- .nv.info._Z22gpu_image_to_histogramPhPi --------------------------
	.section	.nv.info._Z22gpu_image_to_histogramPhPi,"",@"SHT_CUDA_INFO"
	.sectionflags	@""
	.align	4


	//----- nvinfo : EIATTR_CUDA_API_VERSION
	.align		4
        /*0000*/ 	.byte	0x04, 0x37
        /*0002*/ 	.short	(.L_57 - .L_56)
.L_56:
        /*0004*/ 	.word	0x00000082


	//----- nvinfo : EIATTR_KPARAM_INFO
	.align		4
.L_57:
        /*0008*/ 	.byte	0x04, 0x17
        /*000a*/ 	.short	(.L_59 - .L_58)
.L_58:
        /*000c*/ 	.word	0x00000000
        /*0010*/ 	.short	0x0001
        /*0012*/ 	.short	0x0008
        /*0014*/ 	.byte	0x00, 0xf5, 0x21, 0x00


	//----- nvinfo : EIATTR_KPARAM_INFO
	.align		4
.L_59:
        /*0018*/ 	.byte	0x04, 0x17
        /*001a*/ 	.short	(.L_61 - .L_60)
.L_60:
        /*001c*/ 	.word	0x00000000
        /*0020*/ 	.short	0x0000
        /*0022*/ 	.short	0x0000
        /*0024*/ 	.byte	0x00, 0xf5, 0x21, 0x00


	//----- nvinfo : EIATTR_SPARSE_MMA_MASK
	.align		4
.L_61:
        /*0028*/ 	.byte	0x03, 0x50
        /*002a*/ 	.short	0x0000


	//----- nvinfo : EIATTR_MAXREG_COUNT
	.align		4
        /*002c*/ 	.byte	0x03, 0x1b
        /*002e*/ 	.short	0x00ff


	//----- nvinfo : EIATTR_MERCURY_ISA_VERSION
	.align		4
        /*0030*/ 	.byte	0x03, 0x5f
        /*0032*/ 	.short	0x0101


	//----- nvinfo : EIATTR_VRC_CTA_INIT_COUNT
	.align		4
        /*0034*/ 	.byte	0x02, 0x4a
	.zero		1
	.zero		1


	//----- nvinfo : EIATTR_EXIT_INSTR_OFFSETS
	.align		4
        /*0038*/ 	.byte	0x04, 0x1c
        /*003a*/ 	.short	(.L_63 - .L_62)


	//   ....[0]....
.L_62:
        /*003c*/ 	.word	0x00000500


	//----- nvinfo : EIATTR_CBANK_PARAM_SIZE
	.align		4
.L_63:
        /*0040*/ 	.byte	0x03, 0x19
        /*0042*/ 	.short	0x0010


	//----- nvinfo : EIATTR_PARAM_CBANK
	.align		4
        /*0044*/ 	.byte	0x04, 0x0a
        /*0046*/ 	.short	(.L_65 - .L_64)
	.align		4
.L_64:
        /*0048*/ 	.word	index@(.nv.constant0._Z22gpu_image_to_histogramPhPi)
        /*004c*/ 	.short	0x0380
        /*004e*/ 	.short	0x0010


	//----- nvinfo : EIATTR_SW_WAR
	.align		4
.L_65:
        /*0050*/ 	.byte	0x04, 0x36
        /*0052*/ 	.short	(.L_67 - .L_66)
.L_66:
        /*0054*/ 	.word	0x00000008
.L_67:


//--------------------- .nv.callgraph             --------------------------
	.section	.nv.callgraph,"",@"SHT_CUDA_CALLGRAPH"
	.align	4
	.sectionentsize	8
	.align		4
        /*0000*/ 	.word	0x00000000
	.align		4
        /*0004*/ 	.word	0xffffffff
	.align		4
        /*0008*/ 	.word	index@(_Z14process_queuesPV14_threads_queueS1_i)
	.align		4
        /*000c*/ 	.word	index@(vprintf)
	.align		4
        /*0010*/ 	.word	0x00000000
	.align		4
        /*0014*/ 	.word	0xfffffffe
	.align		4
        /*0018*/ 	.word	0x00000000
	.align		4
        /*001c*/ 	.word	0xfffffffd
	.align		4
        /*0020*/ 	.word	0x00000000
	.align		4
        /*0024*/ 	.word	0xfffffffc


//--------------------- .nv.constant4             --------------------------
	.section	.nv.constant4,"a",@progbits
	.align	8
	.align		8
.nv.constant4:
        /*0000*/ 	.dword	vprintf
	.align		8
        /*0008*/ 	.dword	$str
	.align		8
        /*0010*/ 	.dword	$str$1


//--------------------- .text._Z14process_queuesPV14_threads_queueS1_i --------------------------
	.section	.text._Z14process_queuesPV14_threads_queueS1_i,"ax",@progbits
	.align	128
        .global         _Z14process_queuesPV14_threads_queueS1_i
        .type           _Z14process_queuesPV14_threads_queueS1_i,@function
        .size           _Z14process_queuesPV14_threads_queueS1_i,(.L_x_32 - _Z14process_queuesPV14_threads_queueS1_i)
        .other          _Z14process_queuesPV14_threads_queueS1_i,@"STO_CUDA_ENTRY STV_DEFAULT"
_Z14process_queuesPV14_threads_queueS1_i:
.text._Z14process_queuesPV14_threads_queueS1_i:
[----:B------:R-:W0:Y:S08]  /*0000*/  LDC R1, c[0x0][0x37c] ;  /* 0x0000df00ff017b82 */ /* 0x000e300000000800 */
[----:B------:R-:W1:Y:S01]  /*0010*/  LDC R0, c[0x0][0x390] ;  /* 0x0000e400ff007b82 */ /* 0x000e620000000800 */
[----:B------:R-:W2:Y:S01]  /*0020*/  LDCU UR4, c[0x0][0x2f8] ;  /* 0x00005f00ff0477ac */ /* 0x000ea20008000800 */
[----:B0-----:R-:W-:-:S05]  /*0030*/  VIADD R1, R1, 0xfffffff8 ;  /* 0xfffffff801017836 */ /* 0x001fca0000000000 */
[----:B--2---:R-:W-:Y:S02]  /*0040*/  IADD3 R17, P0, PT, R1, UR4, RZ ;  /* 0x0000000401117c10 */ /* 0x004fe4000ff1e0ff */
[----:B-1----:R-:W-:-:S13]  /*0050*/  ISETP.GE.AND P1, PT, R0, 0x1, PT ;  /* 0x000000010000780c */ /* 0x002fda0003f26270 */
[----:B------:R-:W-:Y:S05]  /*0060*/  @!P1 EXIT ;  /* 0x000000000000994d */ /* 0x000fea0003800000 */
[----:B------:R-:W0:Y:S01]  /*0070*/  S2UR UR42, SR_CTAID.X ;  /* 0x00000000002a79c3 */ /* 0x000e220000002500 */
[----:B------:R-:W0:Y:S01]  /*0080*/  LDCU.128 UR4, c[0x0][0x380] ;  /* 0x00007000ff0477ac */ /* 0x000e220008000c00 */
[----:B------:R-:W1:Y:S01]  /*0090*/  LDCU.64 UR36, c[0x0][0x358] ;  /* 0x00006b00ff2477ac */ /* 0x000e620008000a00 */
[----:B0-----:R-:W-:-:S06]  /*00a0*/  UIMAD.WIDE.U32 UR40, UR42, 0x54, UR6 ;  /* 0x000000542a2878a5 */ /* 0x001fcc000f8e0006 */
[----:B------:R-:W-:Y:S01]  /*00b0*/  IMAD.U32 R2, RZ, RZ, UR40 ;  /* 0x00000028ff027e24 */ /* 0x000fe2000f8e00ff */
[----:B------:R-:W-:Y:S01]  /*00c0*/  MOV R3, UR41 ;  /* 0x0000002900037c02 */ /* 0x000fe20008000f00 */
[----:B------:R-:W-:Y:S02]  /*00d0*/  IMAD.U32 R5, RZ, RZ, UR41 ;  /* 0x00000029ff057e24 */ /* 0x000fe4000f8e00ff */
[----:B------:R-:W-:Y:S02]  /*00e0*/  IMAD.U32 R4, RZ, RZ, UR40 ;  /* 0x00000028ff047e24 */ /* 0x000fe4000f8e00ff */
[----:B-1----:R-:W2:Y:S04]  /*00f0*/  LDG.E.U8.STRONG.SYS R2, desc[UR36][R2.64] ;  /* 0x0000002402027981 */ /* 0x002ea8000c1f5100 */
[----:B------:R-:W2:Y:S01]  /*0100*/  LDG.E.U8.STRONG.SYS R5, desc[UR36][R4.64+0x1] ;  /* 0x0000012404057981 */ /* 0x000ea2000c1f5100 */
[----:B------:R-:W0:Y:S01]  /*0110*/  LDCU UR6, c[0x0][0x2fc] ;  /* 0x00005f80ff0677ac */ /* 0x000e220008000800 */
[----:B------:R-:W-:-:S02]  /*0120*/  UIMAD.WIDE.U32 UR38, UR42, 0x54, UR4 ;  /* 0x000000542a2678a5 */ /* 0x000fc4000f8e0004 */
[----:B------:R-:W-:Y:S02]  /*0130*/  UIADD3 URZ, UP0, UPT, UR40, 0x4, URZ ;  /* 0x0000000428ff7890 */ /* 0x000fe4000ff1e0ff */
[----:B------:R-:W-:Y:S02]  /*0140*/  UIADD3 URZ, UP1, UPT, UR38, 0x4, URZ ;  /* 0x0000000426ff7890 */ /* 0x000fe4000ff3e0ff */
[----:B------:R-:W-:Y:S02]  /*0150*/  UIADD3.X UR44, UPT, UPT, URZ, UR41, URZ, UP0, !UPT ;  /* 0x00000029ff2c7290 */ /* 0x000fe400087fe4ff */
[----:B------:R-:W-:Y:S01]  /*0160*/  UIADD3.X UR43, UPT, UPT, URZ, UR39, URZ, UP1, !UPT ;  /* 0x00000027ff2b7290 */ /* 0x000fe20008ffe4ff */
[----:B0-----:R-:W-:Y:S02]  /*0170*/  IADD3.X R16, PT, PT, RZ, UR6, RZ, P0, !PT ;  /* 0x00000006ff107c10 */ /* 0x001fe400087fe4ff */
[----:B--2---:R-:W-:-:S13]  /*0180*/  ISETP.NE.AND P1, PT, R2, R5, PT ;  /* 0x000000050200720c */ /* 0x004fda0003f25270 */
[----:B------:R-:W-:Y:S05]  /*0190*/  @!P1 EXIT ;  /* 0x000000000000994d */ /* 0x000fea0003800000 */
.L_x_2:
[----:B------:R-:W-:Y:S02]  /*01a0*/  IMAD.U32 R5, RZ, RZ, UR41 ;  /* 0x00000029ff057e24 */ /* 0x000fe4000f8e00ff */
[----:B------:R-:W-:-:S05]  /*01b0*/  IMAD.U32 R4, RZ, RZ, UR40 ;  /* 0x00000028ff047e24 */ /* 0x000fca000f8e00ff */
[----:B------:R-:W2:Y:S01]  /*01c0*/  LDG.E.U8.STRONG.SYS R5, desc[UR36][R4.64] ;  /* 0x0000002404057981 */ /* 0x000ea2000c1f5100 */
[----:B------:R-:W-:Y:S01]  /*01d0*/  MOV R0, UR40 ;  /* 0x0000002800007c02 */ /* 0x000fe20008000f00 */
[----:B------:R-:W-:Y:S01]  /*01e0*/  IMAD.U32 R3, RZ, RZ, UR44 ;  /* 0x0000002cff037e24 */ /* 0x000fe2000f8e00ff */
[----:B------:R-:W-:Y:S01]  /*01f0*/  MOV R6, UR40 ;  /* 0x0000002800067c02 */ /* 0x000fe20008000f00 */
[----:B------:R-:W-:Y:S02]  /*0200*/  IMAD.U32 R7, RZ, RZ, UR41 ;  /* 0x00000029ff077e24 */ /* 0x000fe4000f8e00ff */
[----:B------:R-:W-:-:S04]  /*0210*/  VIADD R2, R0, 0x4 ;  /* 0x0000000400027836 */ /* 0x000fc80000000000 */
[----:B--2---:R-:W-:-:S06]  /*0220*/  IMAD.WIDE.U32 R2, R5, 0x8, R2 ;  /* 0x0000000805027825 */ /* 0x004fcc00078e0002 */
[----:B------:R0:W2:Y:S04]  /*0230*/  LDG.E.STRONG.SYS R2, desc[UR36][R2.64] ;  /* 0x0000002402027981 */ /* 0x0000a8000c1f5900 */
[----:B------:R1:W3:Y:S01]  /*0240*/  LDG.E.U8.STRONG.SYS R6, desc[UR36][R6.64] ;  /* 0x0000002406067981 */ /* 0x0002e2000c1f5100 */
[----:B------:R-:W-:Y:S05]  /*0250*/  YIELD ;  /* 0x0000000000007946 */ /* 0x000fea0003800000 */
[----:B0-----:R-:W-:Y:S01]  /*0260*/  IMAD.U32 R3, RZ, RZ, UR42 ;  /* 0x0000002aff037e24 */ /* 0x001fe2000f8e00ff */
[----:B------:R-:W-:Y:S01]  /*0270*/  MOV R10, UR40 ;  /* 0x00000028000a7c02 */ /* 0x000fe20008000f00 */
[----:B------:R-:W-:Y:S01]  /*0280*/  IMAD.U32 R11, RZ, RZ, UR41 ;  /* 0x00000029ff0b7e24 */ /* 0x000fe2000f8e00ff */
[----:B------:R-:W0:Y:S01]  /*0290*/  LDCU.64 UR4, c[0x4][0x8] ;  /* 0x01000100ff0477ac */ /* 0x000e220008000a00 */
[----:B-1----:R-:W-:Y:S01]  /*02a0*/  IMAD.MOV.U32 R7, RZ, RZ, R16 ;  /* 0x000000ffff077224 */ /* 0x002fe200078e0010 */
[----:B--2---:R1:W-:Y:S01]  /*02b0*/  STL.64 [R1], R2 ;  /* 0x0000000201007387 */ /* 0x0043e20000100a00 */
[----:B---3--:R-:W-:-:S02]  /*02c0*/  VIADD R0, R6, 0x1 ;  /* 0x0000000106007836 */ /* 0x008fc40000000000 */
[----:B------:R-:W-:Y:S02]  /*02d0*/  IMAD.MOV.U32 R6, RZ, RZ, R17 ;  /* 0x000000ffff067224 */ /* 0x000fe400078e0011 */
[----:B------:R-:W-:-:S05]  /*02e0*/  IMAD R8, R0, 0x199a, RZ ;  /* 0x0000199a00087824 */ /* 0x000fca00078e02ff */
[----:B------:R-:W-:-:S04]  /*02f0*/  SHF.R.U32.HI R8, RZ, 0x10, R8 ;  /* 0x00000010ff087819 */ /* 0x000fc80000011608 */
[----:B------:R-:W-:Y:S02]  /*0300*/  PRMT R4, R8, 0x9910, RZ ;  /* 0x0000991008047816 */ /* 0x000fe400000000ff */
[----:B------:R-:W-:-:S03]  /*0310*/  MOV R8, 0x0 ;  /* 0x0000000000087802 */ /* 0x000fc60000000f00 */
[----:B------:R-:W-:-:S03]  /*0320*/  IMAD R4, R4, 0xa, RZ ;  /* 0x0000000a04047824 */ /* 0x000fc600078e02ff */
[----:B------:R-:W2:Y:S02]  /*0330*/  LDC.64 R8, c[0x4][R8] ;  /* 0x0100000008087b82 */ /* 0x000ea40000000a00 */
[----:B------:R-:W-:-:S04]  /*0340*/  IADD3 R4, PT, PT, RZ, -R4, RZ ;  /* 0x80000004ff047210 */ /* 0x000fc80007ffe0ff */
[----:B------:R-:W-:Y:S01]  /*0350*/  PRMT R5, R4, 0x7710, RZ ;  /* 0x0000771004057816 */ /* 0x000fe200000000ff */
[----:B0-----:R-:W-:-:S04]  /*0360*/  IMAD.U32 R4, RZ, RZ, UR4 ;  /* 0x00000004ff047e24 */ /* 0x001fc8000f8e00ff */
[----:B------:R-:W-:Y:S01]  /*0370*/  IMAD.IADD R0, R0, 0x1, R5 ;  /* 0x0000000100007824 */ /* 0x000fe200078e0205 */
[----:B------:R-:W-:-:S04]  /*0380*/  MOV R5, UR5 ;  /* 0x0000000500057c02 */ /* 0x000fc80008000f00 */
[----:B------:R1:W-:Y:S03]  /*0390*/  STG.E.U8.STRONG.SYS desc[UR36][R10.64], R0 ;  /* 0x000000000a007986 */ /* 0x0003e6000c115124 */
[----:B------:R-:W-:-:S07]  /*03a0*/  LEPC R20, `(.L_x_0) ;  /* 0x000000001014794e */ /* 0x000fce0000000000 */
[----:B-12---:R-:W-:Y:S05]  /*03b0*/  CALL.ABS.NOINC R8 ;  /* 0x0000000008007343 */ /* 0x006fea0003c00000 */
.L_x_0:
[----:B------:R-:W-:Y:S01]  /*03c0*/  MOV R4, UR38 ;  /* 0x0000002600047c02 */ /* 0x000fe20008000f00 */
[----:B------:R-:W-:Y:S01]  /*03d0*/  IMAD.U32 R5, RZ, RZ, UR39 ;  /* 0x00000027ff057e24 */ /* 0x000fe2000f8e00ff */
[----:B------:R-:W-:Y:S01]  /*03e0*/  MOV R6, UR38 ;  /* 0x0000002600067c02 */ /* 0x000fe20008000f00 */
[----:B------:R-:W-:Y:S01]  /*03f0*/  IMAD.U32 R7, RZ, RZ, UR39 ;  /* 0x00000027ff077e24 */ /* 0x000fe2000f8e00ff */
[----:B------:R-:W-:Y:S01]  /*0400*/  @!PT LDS RZ, [RZ] ;  /* 0x00000000fffff984 */ /* 0x000fe20000000800 */
[----:B------:R-:W-:Y:S01]  /*0410*/  @!PT LDS RZ, [RZ] ;  /* 0x00000000fffff984 */ /* 0x000fe20000000800 */
[----:B------:R-:W-:Y:S01]  /*0420*/  @!PT LDS RZ, [RZ] ;  /* 0x00000000fffff984 */ /* 0x000fe20000000800 */
[----:B------:R-:W-:Y:S01]  /*0430*/  @!PT LDS RZ, [RZ] ;  /* 0x00000000fffff984 */ /* 0x000fe20000000800 */
[----:B------:R-:W-:-:S00]  /*0440*/  MEMBAR.ALL.CTA ;  /* 0x0000000000007992 */ /* 0x000fc00000008000 */
[----:B------:R-:W-:Y:S06]  /*0450*/  MEMBAR.SC.SYS ;  /* 0x0000000000007992 */ /* 0x000fec0000003000 */
[----:B------:R-:W-:-:S00]  /*0460*/  ERRBAR ;  /* 0x00000000000079ab */ /* 0x000fc00000000000 */
[----:B------:R-:W-:Y:S06]  /*0470*/  CGAERRBAR ;  /* 0x00000000000075ab */ /* 0x000fec0000000000 */
[----:B------:R-:W-:Y:S04]  /*0480*/  CCTL.IVALL ;  /* 0x00000000ff00798f */ /* 0x000fe80002000000 */
[----:B------:R-:W2:Y:S04]  /*0490*/  LDG.E.U8.STRONG.SYS R4, desc[UR36][R4.64] ;  /* 0x0000002404047981 */ /* 0x000ea8000c1f5100 */
[----:B------:R-:W3:Y:S02]  /*04a0*/  LDG.E.U8.STRONG.SYS R6, desc[UR36][R6.64+0x1] ;  /* 0x0000012406067981 */ /* 0x000ee4000c1f5100 */
[----:B---3--:R-:W-:-:S05]  /*04b0*/  IADD3 R0, PT, PT, R6, 0x1, RZ ;  /* 0x0000000106007810 */ /* 0x008fca0007ffe0ff */
[----:B------:R-:W-:-:S05]  /*04c0*/  IMAD R3, R0, 0x199a, RZ ;  /* 0x0000199a00037824 */ /* 0x000fca00078e02ff */
[----:B------:R-:W-:-:S04]  /*04d0*/  SHF.R.U32.HI R3, RZ, 0x10, R3 ;  /* 0x00000010ff037819 */ /* 0x000fc80000011603 */
[----:B------:R-:W-:-:S05]  /*04e0*/  PRMT R3, R3, 0x9910, RZ ;  /* 0x0000991003037816 */ /* 0x000fca00000000ff */
[----:B------:R-:W-:-:S04]  /*04f0*/  IMAD R3, R3, 0xa, RZ ;  /* 0x0000000a03037824 */ /* 0x000fc800078e02ff */
[----:B------:R-:W-:-:S05]  /*0500*/  IMAD.MOV R3, RZ, RZ, -R3 ;  /* 0x000000ffff037224 */ /* 0x000fca00078e0a03 */
[----:B------:R-:W-:-:S04]  /*0510*/  PRMT R3, R3, 0x7710, RZ ;  /* 0x0000771003037816 */ /* 0x000fc800000000ff */
[----:B------:R-:W-:-:S04]  /*0520*/  IADD3 R0, PT, PT, R0, R3, RZ ;  /* 0x0000000300007210 */ /* 0x000fc80007ffe0ff */
[----:B------:R-:W-:-:S04]  /*0530*/  PRMT R3, R0, 0x9910, RZ ;  /* 0x0000991000037816 */ /* 0x000fc800000000ff */
[----:B--2---:R-:W-:-:S13]  /*0540*/  ISETP.NE.AND P0, PT, R3, R4, PT ;  /* 0x000000040300720c */ /* 0x004fda0003f05270 */
[----:B------:R-:W-:Y:S05]  /*0550*/  @!P0 BRA `(.L_x_1) ;  /* 0x0000000000908947 */ /* 0x000fea0003800000 */
[----:B------:R-:W-:Y:S01]  /*0560*/  MOV R7, UR39 ;  /* 0x0000002700077c02 */ /* 0x000fe20008000f00 */
[----:B------:R-:W-:-:S05]  /*0570*/  IMAD.U32 R6, RZ, RZ, UR38 ;  /* 0x00000026ff067e24 */ /* 0x000fca000f8e00ff */
[----:B------:R-:W2:Y:S01]  /*0580*/  LDG.E.U8.STRONG.SYS R7, desc[UR36][R6.64+0x1] ;  /* 0x0000012406077981 */ /* 0x000ea2000c1f5100 */
[----:B------:R-:W-:Y:S01]  /*0590*/  UIADD3 UR4, UPT, UPT, UR38, 0x4, URZ ;  /* 0x0000000426047890 */ /* 0x000fe2000fffe0ff */
[----:B------:R-:W-:Y:S01]  /*05a0*/  IMAD.U32 R5, RZ, RZ, UR43 ;  /* 0x0000002bff057e24 */ /* 0x000fe2000f8e00ff */
[----:B------:R-:W-:Y:S01]  /*05b0*/  MOV R9, UR39 ;  /* 0x0000002700097c02 */ /* 0x000fe20008000f00 */
[----:B------:R-:W-:-:S03]  /*05c0*/  IMAD.U32 R8, RZ, RZ, UR38 ;  /* 0x00000026ff087e24 */ /* 0x000fc6000f8e00ff */
[----:B------:R-:W-:Y:S01]  /*05d0*/  MOV R4, UR4 ;  /* 0x0000000400047c02 */ /* 0x000fe20008000f00 */
[----:B------:R-:W-:Y:S01]  /*05e0*/  IMAD.U32 R10, RZ, RZ, UR38 ;  /* 0x00000026ff0a7e24 */ /* 0x000fe2000f8e00ff */
[----:B------:R-:W-:Y:S01]  /*05f0*/  MOV R11, UR39 ;  /* 0x00000027000b7c02 */ /* 0x000fe20008000f00 */
[----:B------:R-:W-:Y:S01]  /*0600*/  IMAD.U32 R13, RZ, RZ, UR39 ;  /* 0x00000027ff0d7e24 */ /* 0x000fe2000f8e00ff */
[----:B------:R-:W-:Y:S01]  /*0610*/  MOV R12, UR38 ;  /* 0x00000026000c7c02 */ /* 0x000fe20008000f00 */
[----:B------:R-:W0:Y:S01]  /*0620*/  LDCU.64 UR4, c[0x4][0x10] ;  /* 0x01000200ff0477ac */ /* 0x000e220008000a00 */
[----:B--2---:R-:W-:-:S05]  /*0630*/  IMAD.WIDE.U32 R4, R7, 0x8, R4 ;  /* 0x0000000807047825 */ /* 0x004fca00078e0004 */
[----:B------:R1:W-:Y:S04]  /*0640*/  STG.E.STRONG.SYS desc[UR36][R4.64], R2 ;  /* 0x0000000204007986 */ /* 0x0003e8000c115924 */
[----:B------:R-:W2:Y:S02]  /*0650*/  LDG.E.U8.STRONG.SYS R8, desc[UR36][R8.64+0x1] ;  /* 0x0000012408087981 */ /* 0x000ea4000c1f5100 */
[----:B--2---:R-:W-:-:S04]  /*0660*/  VIADD R0, R8, 0x1 ;  /* 0x0000000108007836 */ /* 0x004fc80000000000 */
[----:B------:R-:W-:-:S05]  /*0670*/  IMAD R3, R0, 0x199a, RZ ;  /* 0x0000199a00037824 */ /* 0x000fca00078e02ff */
[----:B------:R-:W-:-:S04]  /*0680*/  SHF.R.U32.HI R3, RZ, 0x10, R3 ;  /* 0x00000010ff037819 */ /* 0x000fc80000011603 */
[----:B------:R-:W-:-:S05]  /*0690*/  PRMT R3, R3, 0x9910, RZ ;  /* 0x0000991003037816 */ /* 0x000fca00000000ff */
[----:B------:R-:W-:-:S05]  /*06a0*/  IMAD R3, R3, 0xa, RZ ;  /* 0x0000000a03037824 */ /* 0x000fca00078e02ff */
[----:B------:R-:W-:-:S04]  /*06b0*/  IADD3 R3, PT, PT, RZ, -R3, RZ ;  /* 0x80000003ff037210 */ /* 0x000fc80007ffe0ff */
[----:B------:R-:W-:-:S05]  /*06c0*/  PRMT R3, R3, 0x7710, RZ ;  /* 0x0000771003037816 */ /* 0x000fca00000000ff */
[----:B------:R-:W-:-:S05]  /*06d0*/  IMAD.IADD R0, R0, 0x1, R3 ;  /* 0x0000000100007824 */ /* 0x000fca00078e0203 */
[----:B------:R2:W-:Y:S04]  /*06e0*/  STG.E.U8.STRONG.SYS desc[UR36][R10.64+0x1], R0 ;  /* 0x000001000a007986 */ /* 0x0005e8000c115124 */
[----:B-1----:R-:W3:Y:S01]  /*06f0*/  LDG.E.U8.STRONG.SYS R2, desc[UR36][R12.64+0x1] ;  /* 0x000001240c027981 */ /* 0x002ee2000c1f5100 */
[----:B------:R-:W-:Y:S01]  /*0700*/  MOV R8, 0x0 ;  /* 0x0000000000087802 */ /* 0x000fe20000000f00 */
[----:B0-----:R-:W-:Y:S01]  /*0710*/  IMAD.U32 R4, RZ, RZ, UR4 ;  /* 0x00000004ff047e24 */ /* 0x001fe2000f8e00ff */
[----:B------:R-:W-:Y:S01]  /*0720*/  MOV R3, UR42 ;  /* 0x0000002a00037c02 */ /* 0x000fe20008000f00 */
[----:B------:R-:W-:Y:S01]  /*0730*/  IMAD.MOV.U32 R6, RZ, RZ, R17 ;  /* 0x000000ffff067224 */ /* 0x000fe200078e0011 */
[----:B------:R-:W-:Y:S02]  /*0740*/  MOV R5, UR5 ;  /* 0x0000000500057c02 */ /* 0x000fe40008000f00 */
[----:B------:R-:W0:Y:S01]  /*0750*/  LDC.64 R8, c[0x4][R8] ;  /* 0x0100000008087b82 */ /* 0x000e220000000a00 */
[----:B------:R-:W-:Y:S01]  /*0760*/  MOV R7, R16 ;  /* 0x0000001000077202 */ /* 0x000fe20000000f00 */
[----:B0--3--:R2:W-:Y:S06]  /*0770*/  STL.64 [R1], R2 ;  /* 0x0000000201007387 */ /* 0x0095ec0000100a00 */
[----:B------:R-:W-:-:S07]  /*0780*/  LEPC R20, `(.L_x_1) ;  /* 0x000000001014794e */ /* 0x000fce0000000000 */
[----:B--2---:R-:W-:Y:S05]  /*0790*/  CALL.ABS.NOINC R8 ;  /* 0x0000000008007343 */ /* 0x004fea0003c00000 */
.L_x_1:
        /* <DEDUP_REMOVED lines=8> */
[----:B------:R-:W-:Y:S01]  /*0820*/  CCTL.IVALL ;  /* 0x00000000ff00798f */ /* 0x000fe20002000000 */
[----:B------:R-:W-:Y:S01]  /*0830*/  IMAD.U32 R2, RZ, RZ, UR40 ;  /* 0x00000028ff027e24 */ /* 0x000fe2000f8e00ff */
[----:B------:R-:W-:Y:S01]  /*0840*/  MOV R3, UR41 ;  /* 0x0000002900037c02 */ /* 0x000fe20008000f00 */
[----:B------:R-:W-:Y:S01]  /*0850*/  IMAD.U32 R4, RZ, RZ, UR40 ;  /* 0x00000028ff047e24 */ /* 0x000fe2000f8e00ff */
[----:B------:R-:W-:-:S03]  /*0860*/  MOV R5, UR41 ;  /* 0x0000002900057c02 */ /* 0x000fc60008000f00 */
[----:B------:R-:W2:Y:S04]  /*0870*/  LDG.E.U8.STRONG.SYS R2, desc[UR36][R2.64] ;  /* 0x0000002402027981 */ /* 0x000ea8000c1f5100 */
[----:B------:R-:W2:Y:S02]  /*0880*/  LDG.E.U8.STRONG.SYS R5, desc[UR36][R4.64+0x1] ;  /* 0x0000012404057981 */ /* 0x000ea4000c1f5100 */
[----:B--2---:R-:W-:-:S13]  /*0890*/  ISETP.NE.AND P0, PT, R2, R5, PT ;  /* 0x000000050200720c */ /* 0x004fda0003f05270 */
[----:B------:R-:W-:Y:S05]  /*08a0*/  @P0 BRA `(.L_x_2) ;  /* 0xfffffff8003c0947 */ /* 0x000fea000383ffff */
[----:B------:R-:W-:Y:S05]  /*08b0*/  EXIT ;  /* 0x000000000000794d */ /* 0x000fea0003800000 */
.L_x_3:
[----:B------:R-:W-:-:S00]  /*08c0*/  BRA `(.L_x_3) ;  /* 0xfffffffc00fc7947 */ /* 0x000fc0000383ffff */
[----:B------:R-:W-:-:S00]  /*08d0*/  NOP ;  /* 0x0000000000007918 */ /* 0x000fc00000000000 */
        /* <DEDUP_REMOVED lines=10> */
.L_x_32:


//--------------------- .text._Z22gpu_histogram_distancePiS_Pd --------------------------
	.section	.text._Z22gpu_histogram_distancePiS_Pd,"ax",@progbits
	.align	128
        .global         _Z22gpu_histogram_distancePiS_Pd
        .type           _Z22gpu_histogram_distancePiS_Pd,@function
        .size           _Z22gpu_histogram_distancePiS_Pd,(.L_x_31 - _Z22gpu_histogram_distancePiS_Pd)
        .other          _Z22gpu_histogram_distancePiS_Pd,@"STO_CUDA_ENTRY STV_DEFAULT"
_Z22gpu_histogram_distancePiS_Pd:
.text._Z22gpu_histogram_distancePiS_Pd:
[----:B------:R-:W-:Y:S01]  /*0000*/  LDC R1, c[0x0][0x37c] ;  /* 0x0000df00ff017b82 */ /* 0x000fe20000000800 */
[----:B------:R-:W0:Y:S07]  /*0010*/  S2R R0, SR_TID.X ;  /* 0x0000000000007919 */ /* 0x000e2e0000002100 */
[----:B------:R-:W0:Y:S01]  /*0020*/  LDC.64 R4, c[0x0][0x390] ;  /* 0x0000e400ff047b82 */ /* 0x000e220000000a00 */
[----:B------:R-:W1:Y:S07]  /*0030*/  LDCU.64 UR4, c[0x0][0x358] ;  /* 0x00006b00ff0477ac */ /* 0x000e6e0008000a00 */
[----:B------:R-:W2:Y:S08]  /*0040*/  LDC.64 R6, c[0x0][0x388] ;  /* 0x0000e200ff067b82 */ /* 0x000eb00000000a00 */
[----:B------:R-:W3:Y:S01]  /*0050*/  LDC.64 R2, c[0x0][0x380] ;  /* 0x0000e000ff027b82 */ /* 0x000ee20000000a00 */
[----:B0-----:R-:W-:-:S04]  /*0060*/  IMAD.WIDE.U32 R4, R0, 0x8, R4 ;  /* 0x0000000800047825 */ /* 0x001fc800078e0004 */
[C---:B--2---:R-:W-:Y:S01]  /*0070*/  IMAD.WIDE.U32 R6, R0.reuse, 0x4, R6 ;  /* 0x0000000400067825 */ /* 0x044fe200078e0006 */
[----:B-1----:R0:W-:Y:S03]  /*0080*/  STG.E.64 desc[UR4][R4.64], RZ ;  /* 0x000000ff04007986 */ /* 0x0021e6000c101b04 */
[----:B---3--:R-:W-:Y:S01]  /*0090*/  IMAD.WIDE.U32 R2, R0, 0x4, R2 ;  /* 0x0000000400027825 */ /* 0x008fe200078e0002 */
[----:B------:R-:W2:Y:S04]  /*00a0*/  LDG.E R11, desc[UR4][R6.64] ;  /* 0x00000004060b7981 */ /* 0x000ea8000c1e1900 */
[----:B------:R-:W3:Y:S01]  /*00b0*/  LDG.E R10, desc[UR4][R2.64] ;  /* 0x00000004020a7981 */ /* 0x000ee2000c1e1900 */
[----:B------:R-:W-:Y:S01]  /*00c0*/  BSSY.RECONVERGENT B0, `(.L_x_4) ;  /* 0x000001c000007945 */ /* 0x000fe20003800200 */
[----:B--2---:R-:W-:-:S05]  /*00d0*/  IMAD.MOV R9, RZ, RZ, -R11 ;  /* 0x000000ffff097224 */ /* 0x004fca00078e0a0b */
[----:B---3--:R-:W-:-:S13]  /*00e0*/  ISETP.NE.AND P0, PT, R10, R9, PT ;  /* 0x000000090a00720c */ /* 0x008fda0003f05270 */
[----:B0-----:R-:W-:Y:S05]  /*00f0*/  @!P0 BRA `(.L_x_5) ;  /* 0x0000000000608947 */ /* 0x001fea0003800000 */
[C-C-:B------:R-:W-:Y:S01]  /*0100*/  IMAD.IADD R6, R10.reuse, 0x1, R11.reuse ;  /* 0x000000010a067824 */ /* 0x140fe200078e020b */
[----:B------:R-:W-:Y:S01]  /*0110*/  BSSY.RECONVERGENT B1, `(.L_x_6) ;  /* 0x0000015000017945 */ /* 0x000fe20003800200 */
[----:B------:R-:W-:Y:S02]  /*0120*/  IMAD.MOV.U32 R2, RZ, RZ, 0x1 ;  /* 0x00000001ff027424 */ /* 0x000fe400078e00ff */
[----:B------:R-:W-:Y:S02]  /*0130*/  IMAD.IADD R10, R10, 0x1, -R11 ;  /* 0x000000010a0a7824 */ /* 0x000fe400078e0a0b */
[----:B------:R-:W0:Y:S08]  /*0140*/  I2F.F64 R6, R6 ;  /* 0x0000000600067312 */ /* 0x000e300000201c00 */
[----:B0-----:R-:W0:Y:S02]  /*0150*/  MUFU.RCP64H R3, R7 ;  /* 0x0000000700037308 */ /* 0x001e240000001800 */
[----:B0-----:R-:W-:-:S08]  /*0160*/  DFMA R8, -R6, R2, 1 ;  /* 0x3ff000000608742b */ /* 0x001fd00000000102 */
[----:B------:R-:W-:-:S08]  /*0170*/  DFMA R8, R8, R8, R8 ;  /* 0x000000080808722b */ /* 0x000fd00000000008 */
[----:B------:R-:W-:Y:S01]  /*0180*/  DFMA R2, R2, R8, R2 ;  /* 0x000000080202722b */ /* 0x000fe20000000002 */
[----:B------:R-:W-:-:S07]  /*0190*/  IMAD R8, R10, R10, RZ ;  /* 0x0000000a0a087224 */ /* 0x000fce00078e02ff */
[----:B------:R-:W-:Y:S01]  /*01a0*/  DFMA R10, -R6, R2, 1 ;  /* 0x3ff00000060a742b */ /* 0x000fe20000000102 */
[----:B------:R-:W0:Y:S07]  /*01b0*/  I2F.F64.U32 R8, R8 ;  /* 0x0000000800087312 */ /* 0x000e2e0000201800 */
[----:B------:R-:W-:-:S08]  /*01c0*/  DFMA R2, R2, R10, R2 ;  /* 0x0000000a0202722b */ /* 0x000fd00000000002 */
[----:B0-----:R-:W-:Y:S01]  /*01d0*/  DMUL R10, R8, R2 ;  /* 0x00000002080a7228 */ /* 0x001fe20000000000 */
[----:B------:R-:W-:-:S07]  /*01e0*/  FSETP.GEU.AND P1, PT, |R9|, 6.5827683646048100446e-37, PT ;  /* 0x036000000900780b */ /* 0x000fce0003f2e200 */
[----:B------:R-:W-:-:S08]  /*01f0*/  DFMA R12, -R6, R10, R8 ;  /* 0x0000000a060c722b */ /* 0x000fd00000000108 */
[----:B------:R-:W-:-:S10]  /*0200*/  DFMA R2, R2, R12, R10 ;  /* 0x0000000c0202722b */ /* 0x000fd4000000000a */
[----:B------:R-:W-:-:S05]  /*0210*/  FFMA R10, RZ, R7, R3 ;  /* 0x00000007ff0a7223 */ /* 0x000fca0000000003 */
[----:B------:R-:W-:-:S13]  /*0220*/  FSETP.GT.AND P0, PT, |R10|, 1.469367938527859385e-39, PT ;  /* 0x001000000a00780b */ /* 0x000fda0003f04200 */
[----:B------:R-:W-:Y:S05]  /*0230*/  @P0 BRA P1, `(.L_x_7) ;  /* 0x0000000000080947 */ /* 0x000fea0000800000 */
[----:B------:R-:W-:-:S07]  /*0240*/  MOV R12, 0x260 ;  /* 0x00000260000c7802 */ /* 0x000fce0000000f00 */
[----:B------:R-:W-:Y:S05]  /*0250*/  CALL.REL.NOINC `($__internal_0_$__cuda_sm20_div_rn_f64_full) ;  /* 0x0000000400407944 */ /* 0x000fea0003c00000 */
.L_x_7:
[----:B------:R-:W-:Y:S05]  /*0260*/  BSYNC.RECONVERGENT B1 ;  /* 0x0000000000017941 */ /* 0x000fea0003800200 */
.L_x_6:
[----:B------:R0:W-:Y:S02]  /*0270*/  STG.E.64 desc[UR4][R4.64], R2 ;  /* 0x0000000204007986 */ /* 0x0001e4000c101b04 */
.L_x_5:
[----:B------:R-:W-:Y:S05]  /*0280*/  BSYNC.RECONVERGENT B0 ;  /* 0x0000000000007941 */ /* 0x000fea0003800200 */
.L_x_4:
[C---:B------:R-:W-:Y:S01]  /*0290*/  ISETP.GT.U32.AND P6, PT, R0.reuse, 0x7f, PT ;  /* 0x0000007f0000780c */ /* 0x040fe20003fc4070 */
[----:B------:R-:W-:Y:S01]  /*02a0*/  BAR.SYNC.DEFER_BLOCKING 0x0 ;  /* 0x0000000000007b1d */ /* 0x000fe20000010000 */
[C---:B------:R-:W-:Y:S02]  /*02b0*/  ISETP.GT.U32.AND P2, PT, R0.reuse, 0x3f, PT ;  /* 0x0000003f0000780c */ /* 0x040fe40003f44070 */
[C---:B------:R-:W-:Y:S02]  /*02c0*/  ISETP.GT.U32.AND P0, PT, R0.reuse, 0x1f, PT ;  /* 0x0000001f0000780c */ /* 0x040fe40003f04070 */
[----:B0-----:R-:W-:Y:S01]  /*02d0*/  P2R R2, PR, RZ, 0x4 ;  /* 0x00000004ff027803 */ /* 0x001fe20000000000 */
[----:B------:R-:W-:Y:S01]  /*02e0*/  BSSY.RECONVERGENT B0, `(.L_x_8) ;  /* 0x000000b000007945 */ /* 0x000fe20003800200 */
[C---:B------:R-:W-:Y:S02]  /*02f0*/  ISETP.GT.U32.AND P1, PT, R0.reuse, 0xf, PT ;  /* 0x0000000f0000780c */ /* 0x040fe40003f24070 */
[----:B------:R-:W-:-:S02]  /*0300*/  ISETP.GT.U32.AND P2, PT, R0, 0x7, PT ;  /* 0x000000070000780c */ /* 0x000fc40003f44070 */
[C---:B------:R-:W-:Y:S02]  /*0310*/  ISETP.GT.U32.AND P3, PT, R0.reuse, 0x3, PT ;  /* 0x000000030000780c */ /* 0x040fe40003f64070 */
[C---:B------:R-:W-:Y:S02]  /*0320*/  ISETP.GT.U32.AND P4, PT, R0.reuse, 0x1, PT ;  /* 0x000000010000780c */ /* 0x040fe40003f84070 */
[----:B------:R-:W-:Y:S01]  /*0330*/  ISETP.NE.AND P5, PT, R0, RZ, PT ;  /* 0x000000ff0000720c */ /* 0x000fe20003fa5270 */
[----:B------:R-:W-:-:S12]  /*0340*/  @P6 BRA `(.L_x_9) ;  /* 0x0000000000106947 */ /* 0x000fd80003800000 */
[----:B------:R-:W2:Y:S04]  /*0350*/  LDG.E.64 R2, desc[UR4][R4.64] ;  /* 0x0000000404027981 */ /* 0x000ea8000c1e1b00 */
[----:B------:R-:W2:Y:S02]  /*0360*/  LDG.E.64 R6, desc[UR4][R4.64+0x400] ;  /* 0x0004000404067981 */ /* 0x000ea4000c1e1b00 */
[----:B--2---:R-:W-:-:S07]  /*0370*/  DADD R2, R2, R6 ;  /* 0x0000000002027229 */ /* 0x004fce0000000006 */
[----:B------:R0:W-:Y:S04]  /*0380*/  STG.E.64 desc[UR4][R4.64], R2 ;  /* 0x0000000204007986 */ /* 0x0001e8000c101b04 */
.L_x_9:
[----:B------:R-:W-:Y:S05]  /*0390*/  BSYNC.RECONVERGENT B0 ;  /* 0x0000000000007941 */ /* 0x000fea0003800200 */
.L_x_8:
[----:B------:R-:W-:Y:S01]  /*03a0*/  BAR.SYNC.DEFER_BLOCKING 0x0 ;  /* 0x0000000000007b1d */ /* 0x000fe20000010000 */
[----:B------:R-:W-:-:S05]  /*03b0*/  ISETP.GT.U32.AND P6, PT, R0, 0x3f, PT ;  /* 0x0000003f0000780c */ /* 0x000fca0003fc4070 */
[----:B------:R-:W-:Y:S08]  /*03c0*/  BSSY.RECONVERGENT B0, `(.L_x_10) ;  /* 0x0000006000007945 */ /* 0x000ff00003800200 */
[----:B------:R-:W-:Y:S05]  /*03d0*/  @P6 BRA `(.L_x_11) ;  /* 0x0000000000106947 */ /* 0x000fea0003800000 */
[----:B0-----:R-:W2:Y:S04]  /*03e0*/  LDG.E.64 R2, desc[UR4][R4.64] ;  /* 0x0000000404027981 */ /* 0x001ea8000c1e1b00 */
[----:B------:R-:W2:Y:S02]  /*03f0*/  LDG.E.64 R6, desc[UR4][R4.64+0x200] ;  /* 0x0002000404067981 */ /* 0x000ea4000c1e1b00 */
[----:B--2---:R-:W-:-:S07]  /*0400*/  DADD R2, R2, R6 ;  /* 0x0000000002027229 */ /* 0x004fce0000000006 */
[----:B------:R1:W-:Y:S04]  /*0410*/  STG.E.64 desc[UR4][R4.64], R2 ;  /* 0x0000000204007986 */ /* 0x0003e8000c101b04 */
.L_x_11:
[----:B------:R-:W-:Y:S05]  /*0420*/  BSYNC.RECONVERGENT B0 ;  /* 0x0000000000007941 */ /* 0x000fea0003800200 */
.L_x_10:
[----:B------:R-:W-:Y:S06]  /*0430*/  BAR.SYNC.DEFER_BLOCKING 0x0 ;  /* 0x0000000000007b1d */ /* 0x000fec0000010000 */
[----:B------:R-:W-:Y:S04]  /*0440*/  BSSY.RECONVERGENT B0, `(.L_x_12) ;  /* 0x0000006000007945 */ /* 0x000fe80003800200 */
[----:B------:R-:W-:Y:S05]  /*0450*/  @P0 BRA `(.L_x_13) ;  /* 0x0000000000100947 */ /* 0x000fea0003800000 */
[----:B01----:R-:W2:Y:S04]  /*0460*/  LDG.E.64 R2, desc[UR4][R4.64] ;  /* 0x0000000404027981 */ /* 0x003ea8000c1e1b00 */
[----:B------:R-:W2:Y:S02]  /*0470*/  LDG.E.64 R6, desc[UR4][R4.64+0x100] ;  /* 0x0001000404067981 */ /* 0x000ea4000c1e1b00 */
[----:B--2---:R-:W-:-:S07]  /*0480*/  DADD R2, R2, R6 ;  /* 0x0000000002027229 */ /* 0x004fce0000000006 */
[----:B------:R2:W-:Y:S04]  /*0490*/  STG.E.64 desc[UR4][R4.64], R2 ;  /* 0x0000000204007986 */ /* 0x0005e8000c101b04 */
.L_x_13:
[----:B------:R-:W-:Y:S05]  /*04a0*/  BSYNC.RECONVERGENT B0 ;  /* 0x0000000000007941 */ /* 0x000fea0003800200 */
.L_x_12:
[----:B------:R-:W-:Y:S06]  /*04b0*/  BAR.SYNC.DEFER_BLOCKING 0x0 ;  /* 0x0000000000007b1d */ /* 0x000fec0000010000 */
[----:B------:R-:W-:Y:S04]  /*04c0*/  BSSY.RECONVERGENT B0, `(.L_x_14) ;  /* 0x0000006000007945 */ /* 0x000fe80003800200 */
[----:B------:R-:W-:Y:S05]  /*04d0*/  @P1 BRA `(.L_x_15) ;  /* 0x0000000000101947 */ /* 0x000fea0003800000 */
[----:B012---:R-:W2:Y:S04]  /*04e0*/  LDG.E.64 R2, desc[UR4][R4.64] ;  /* 0x0000000404027981 */ /* 0x007ea8000c1e1b00 */
[----:B------:R-:W2:Y:S02]  /*04f0*/  LDG.E.64 R6, desc[UR4][R4.64+0x80] ;  /* 0x0000800404067981 */ /* 0x000ea4000c1e1b00 */
[----:B--2---:R-:W-:-:S07]  /*0500*/  DADD R2, R2, R6 ;  /* 0x0000000002027229 */ /* 0x004fce0000000006 */
[----:B------:R3:W-:Y:S04]  /*0510*/  STG.E.64 desc[UR4][R4.64], R2 ;  /* 0x0000000204007986 */ /* 0x0007e8000c101b04 */
.L_x_15:
[----:B------:R-:W-:Y:S05]  /*0520*/  BSYNC.RECONVERGENT B0 ;  /* 0x0000000000007941 */ /* 0x000fea0003800200 */
.L_x_14:
[----:B------:R-:W-:Y:S06]  /*0530*/  BAR.SYNC.DEFER_BLOCKING 0x0 ;  /* 0x0000000000007b1d */ /* 0x000fec0000010000 */
[----:B------:R-:W-:Y:S04]  /*0540*/  BSSY.RECONVERGENT B0, `(.L_x_16) ;  /* 0x0000006000007945 */ /* 0x000fe80003800200 */
[----:B------:R-:W-:Y:S05]  /*0550*/  @P2 BRA `(.L_x_17) ;  /* 0x0000000000102947 */ /* 0x000fea0003800000 */
[----:B0123--:R-:W2:Y:S04]  /*0560*/  LDG.E.64 R2, desc[UR4][R4.64] ;  /* 0x0000000404027981 */ /* 0x00fea8000c1e1b00 */
[----:B------:R-:W2:Y:S02]  /*0570*/  LDG.E.64 R6, desc[UR4][R4.64+0x40] ;  /* 0x0000400404067981 */ /* 0x000ea4000c1e1b00 */
[----:B--2---:R-:W-:-:S07]  /*0580*/  DADD R2, R2, R6 ;  /* 0x0000000002027229 */ /* 0x004fce0000000006 */
[----:B------:R4:W-:Y:S04]  /*0590*/  STG.E.64 desc[UR4][R4.64], R2 ;  /* 0x0000000204007986 */ /* 0x0009e8000c101b04 */
.L_x_17:
[----:B------:R-:W-:Y:S05]  /*05a0*/  BSYNC.RECONVERGENT B0 ;  /* 0x0000000000007941 */ /* 0x000fea0003800200 */
.L_x_16:
[----:B------:R-:W-:Y:S06]  /*05b0*/  BAR.SYNC.DEFER_BLOCKING 0x0 ;  /* 0x0000000000007b1d */ /* 0x000fec0000010000 */
[----:B------:R-:W-:Y:S04]  /*05c0*/  BSSY.RECONVERGENT B0, `(.L_x_18) ;  /* 0x0000006000007945 */ /* 0x000fe80003800200 */
[----:B------:R-:W-:Y:S05]  /*05d0*/  @P3 BRA `(.L_x_19) ;  /* 0x0000000000103947 */ /* 0x000fea0003800000 */
[----:B01234-:R-:W2:Y:S04]  /*05e0*/  LDG.E.64 R2, desc[UR4][R4.64] ;  /* 0x0000000404027981 */ /* 0x01fea8000c1e1b00 */
[----:B------:R-:W2:Y:S02]  /*05f0*/  LDG.E.64 R6, desc[UR4][R4.64+0x20] ;  /* 0x0000200404067981 */ /* 0x000ea4000c1e1b00 */
[----:B--2---:R-:W-:-:S07]  /*0600*/  DADD R2, R2, R6 ;  /* 0x0000000002027229 */ /* 0x004fce0000000006 */
[----:B------:R0:W-:Y:S04]  /*0610*/  STG.E.64 desc[UR4][R4.64], R2 ;  /* 0x0000000204007986 */ /* 0x0001e8000c101b04 */
.L_x_19:
[----:B------:R-:W-:Y:S05]  /*0620*/  BSYNC.RECONVERGENT B0 ;  /* 0x0000000000007941 */ /* 0x000fea0003800200 */
.L_x_18:
[----:B------:R-:W-:Y:S06]  /*0630*/  BAR.SYNC.DEFER_BLOCKING 0x0 ;  /* 0x0000000000007b1d */ /* 0x000fec0000010000 */
[----:B------:R-:W-:Y:S04]  /*0640*/  BSSY.RECONVERGENT B0, `(.L_x_20) ;  /* 0x0000006000007945 */ /* 0x000fe80003800200 */
[----:B------:R-:W-:Y:S05]  /*0650*/  @P4 BRA `(.L_x_21) ;  /* 0x0000000000104947 */ /* 0x000fea0003800000 */
[----:B01234-:R-:W2:Y:S04]  /*0660*/  LDG.E.64 R2, desc[UR4][R4.64] ;  /* 0x0000000404027981 */ /* 0x01fea8000c1e1b00 */
[----:B------:R-:W2:Y:S02]  /*0670*/  LDG.E.64 R6, desc[UR4][R4.64+0x10] ;  /* 0x0000100404067981 */ /* 0x000ea4000c1e1b00 */
[----:B--2---:R-:W-:-:S07]  /*0680*/  DADD R2, R2, R6 ;  /* 0x0000000002027229 */ /* 0x004fce0000000006 */
[----:B------:R0:W-:Y:S04]  /*0690*/  STG.E.64 desc[UR4][R4.64], R2 ;  /* 0x0000000204007986 */ /* 0x0001e8000c101b04 */
.L_x_21:
[----:B------:R-:W-:Y:S05]  /*06a0*/  BSYNC.RECONVERGENT B0 ;  /* 0x0000000000007941 */ /* 0x000fea0003800200 */
.L_x_20:
[----:B------:R-:W-:Y:S06]  /*06b0*/  BAR.SYNC.DEFER_BLOCKING 0x0 ;  /* 0x0000000000007b1d */ /* 0x000fec0000010000 */
[----:B------:R-:W-:Y:S04]  /*06c0*/  BSSY.RECONVERGENT B0, `(.L_x_22) ;  /* 0x0000007000007945 */ /* 0x000fe80003800200 */
[----:B------:R-:W-:Y:S05]  /*06d0*/  @P5 BRA `(.L_x_23) ;  /* 0x0000000000145947 */ /* 0x000fea0003800000 */
[----:B------:R-:W5:Y:S01]  /*06e0*/  LDC.64 R6, c[0x0][0x390] ;  /* 0x0000e400ff067b82 */ /* 0x000f620000000a00 */
[----:B01234-:R-:W2:Y:S04]  /*06f0*/  LDG.E.64 R2, desc[UR4][R4.64] ;  /* 0x0000000404027981 */ /* 0x01fea8000c1e1b00 */
[----:B-----5:R-:W2:Y:S02]  /*0700*/  LDG.E.64 R6, desc[UR4][R6.64+0x8] ;  /* 0x0000080406067981 */ /* 0x020ea4000c1e1b00 */
[----:B--2---:R-:W-:-:S07]  /*0710*/  DADD R2, R2, R6 ;  /* 0x0000000002027229 */ /* 0x004fce0000000006 */
[----:B------:R0:W-:Y:S04]  /*0720*/  STG.E.64 desc[UR4][R4.64], R2 ;  /* 0x0000000204007986 */ /* 0x0001e8000c101b04 */
.L_x_23:
[----:B------:R-:W-:Y:S05]  /*0730*/  BSYNC.RECONVERGENT B0 ;  /* 0x0000000000007941 */ /* 0x000fea0003800200 */
.L_x_22:
[----:B------:R-:W-:Y:S06]  /*0740*/  BAR.SYNC.DEFER_BLOCKING 0x0 ;  /* 0x0000000000007b1d */ /* 0x000fec0000010000 */
[----:B------:R-:W-:Y:S05]  /*0750*/  EXIT ;  /* 0x000000000000794d */ /* 0x000fea0003800000 */
        .weak           $__internal_0_$__cuda_sm20_div_rn_f64_full
        .type           $__internal_0_$__cuda_sm20_div_rn_f64_full,@function
        .size           $__internal_0_$__cuda_sm20_div_rn_f64_full,(.L_x_31 - $__internal_0_$__cuda_sm20_div_rn_f64_full)
$__internal_0_$__cuda_sm20_div_rn_f64_full:
[C---:B------:R-:W-:Y:S01]  /*0760*/  FSETP.GEU.AND P0, PT, |R7|.reuse, 1.469367938527859385e-39, PT ;  /* 0x001000000700780b */ /* 0x040fe20003f0e200 */
[----:B------:R-:W-:Y:S01]  /*0770*/  IMAD.MOV.U32 R10, RZ, RZ, 0x1 ;  /* 0x00000001ff0a7424 */ /* 0x000fe200078e00ff */
[----:B------:R-:W-:Y:S01]  /*0780*/  LOP3.LUT R2, R7, 0x800fffff, RZ, 0xc0, !PT ;  /* 0x800fffff07027812 */ /* 0x000fe200078ec0ff */
[----:B------:R-:W-:Y:S01]  /*0790*/  BSSY.RECONVERGENT B2, `(.L_x_24) ;  /* 0x0000055000027945 */ /* 0x000fe20003800200 */
[C---:B------:R-:W-:Y:S02]  /*07a0*/  FSETP.GEU.AND P2, PT, |R9|.reuse, 1.469367938527859385e-39, PT ;  /* 0x001000000900780b */ /* 0x040fe40003f4e200 */
[----:B------:R-:W-:Y:S01]  /*07b0*/  LOP3.LUT R3, R2, 0x3ff00000, RZ, 0xfc, !PT ;  /* 0x3ff0000002037812 */ /* 0x000fe200078efcff */
[----:B------:R-:W-:Y:S01]  /*07c0*/  IMAD.MOV.U32 R2, RZ, RZ, R6 ;  /* 0x000000ffff027224 */ /* 0x000fe200078e0006 */
[----:B------:R-:W-:Y:S02]  /*07d0*/  LOP3.LUT R13, R9, 0x7ff00000, RZ, 0xc0, !PT ;  /* 0x7ff00000090d7812 */ /* 0x000fe400078ec0ff */
[----:B------:R-:W-:-:S03]  /*07e0*/  LOP3.LUT R16, R7, 0x7ff00000, RZ, 0xc0, !PT ;  /* 0x7ff0000007107812 */ /* 0x000fc600078ec0ff */
[----:B------:R-:W-:Y:S01]  /*07f0*/  @!P0 DMUL R2, R6, 8.98846567431157953865e+307 ;  /* 0x7fe0000006028828 */ /* 0x000fe20000000000 */
[----:B------:R-:W-:-:S03]  /*0800*/  ISETP.GE.U32.AND P1, PT, R13, R16, PT ;  /* 0x000000100d00720c */ /* 0x000fc60003f26070 */
[----:B------:R-:W-:Y:S02]  /*0810*/  @!P2 LOP3.LUT R20, R7, 0x7ff00000, RZ, 0xc0, !PT ;  /* 0x7ff000000714a812 */ /* 0x000fe400078ec0ff */
[----:B------:R-:W0:Y:S02]  /*0820*/  MUFU.RCP64H R11, R3 ;  /* 0x00000003000b7308 */ /* 0x000e240000001800 */
[----:B------:R-:W-:Y:S01]  /*0830*/  @!P2 ISETP.GE.U32.AND P3, PT, R13, R20, PT ;  /* 0x000000140d00a20c */ /* 0x000fe20003f66070 */
[----:B------:R-:W-:Y:S01]  /*0840*/  @!P2 IMAD.MOV.U32 R20, RZ, RZ, RZ ;  /* 0x000000ffff14a224 */ /* 0x000fe200078e00ff */
[----:B0-----:R-:W-:-:S08]  /*0850*/  DFMA R14, R10, -R2, 1 ;  /* 0x3ff000000a0e742b */ /* 0x001fd00000000802 */
[----:B------:R-:W-:Y:S01]  /*0860*/  DFMA R18, R14, R14, R14 ;  /* 0x0000000e0e12722b */ /* 0x000fe2000000000e */
[----:B------:R-:W-:-:S05]  /*0870*/  IMAD.MOV.U32 R14, RZ, RZ, 0x1ca00000 ;  /* 0x1ca00000ff0e7424 */ /* 0x000fca00078e00ff */
[C---:B------:R-:W-:Y:S02]  /*0880*/  @!P2 SEL R15, R14.reuse, 0x63400000, !P3 ;  /* 0x634000000e0fa807 */ /* 0x040fe40005800000 */
[----:B------:R-:W-:Y:S01]  /*0890*/  DFMA R18, R10, R18, R10 ;  /* 0x000000120a12722b */ /* 0x000fe2000000000a */
[----:B------:R-:W-:Y:S01]  /*08a0*/  SEL R11, R14, 0x63400000, !P1 ;  /* 0x634000000e0b7807 */ /* 0x000fe20004800000 */
[----:B------:R-:W-:Y:S01]  /*08b0*/  IMAD.MOV.U32 R10, RZ, RZ, R8 ;  /* 0x000000ffff0a7224 */ /* 0x000fe200078e0008 */
[--C-:B------:R-:W-:Y:S02]  /*08c0*/  @!P2 LOP3.LUT R15, R15, 0x80000000, R9.reuse, 0xf8, !PT ;  /* 0x800000000f0fa812 */ /* 0x100fe400078ef809 */
[----:B------:R-:W-:Y:S02]  /*08d0*/  LOP3.LUT R11, R11, 0x800fffff, R9, 0xf8, !PT ;  /* 0x800fffff0b0b7812 */ /* 0x000fe400078ef809 */
[----:B------:R-:W-:Y:S01]  /*08e0*/  @!P2 LOP3.LUT R21, R15, 0x100000, RZ, 0xfc, !PT ;  /* 0x001000000f15a812 */ /* 0x000fe200078efcff */
[----:B------:R-:W-:-:S05]  /*08f0*/  DFMA R22, R18, -R2, 1 ;  /* 0x3ff000001216742b */ /* 0x000fca0000000802 */
[----:B------:R-:W-:-:S03]  /*0900*/  @!P2 DFMA R10, R10, 2, -R20 ;  /* 0x400000000a0aa82b */ /* 0x000fc60000000814 */
[----:B------:R-:W-:Y:S01]  /*0910*/  DFMA R18, R18, R22, R18 ;  /* 0x000000161212722b */ /* 0x000fe20000000012 */
[----:B------:R-:W-:Y:S02]  /*0920*/  IMAD.MOV.U32 R23, RZ, RZ, R13 ;  /* 0x000000ffff177224 */ /* 0x000fe400078e000d */
[----:B------:R-:W-:Y:S01]  /*0930*/  IMAD.MOV.U32 R22, RZ, RZ, R16 ;  /* 0x000000ffff167224 */ /* 0x000fe200078e0010 */
[----:B------:R-:W-:-:S03]  /*0940*/  @!P0 LOP3.LUT R22, R3, 0x7ff00000, RZ, 0xc0, !PT ;  /* 0x7ff0000003168812 */ /* 0x000fc600078ec0ff */
[----:B------:R-:W-:Y:S01]  /*0950*/  @!P2 LOP3.LUT R23, R11, 0x7ff00000, RZ, 0xc0, !PT ;  /* 0x7ff000000b17a812 */ /* 0x000fe200078ec0ff */
[----:B------:R-:W-:Y:S01]  /*0960*/  DMUL R20, R18, R10 ;  /* 0x0000000a12147228 */ /* 0x000fe20000000000 */
[----:B------:R-:W-:-:S03]  /*0970*/  VIADD R24, R22, 0xffffffff ;  /* 0xffffffff16187836 */ /* 0x000fc60000000000 */
[----:B------:R-:W-:-:S04]  /*0980*/  VIADD R15, R23, 0xffffffff ;  /* 0xffffffff170f7836 */ /* 0x000fc80000000000 */
[----:B------:R-:W-:Y:S01]  /*0990*/  DFMA R16, R20, -R2, R10 ;  /* 0x800000021410722b */ /* 0x000fe2000000000a */
[----:B------:R-:W-:-:S04]  /*09a0*/  ISETP.GT.U32.AND P0, PT, R15, 0x7feffffe, PT ;  /* 0x7feffffe0f00780c */ /* 0x000fc80003f04070 */
[----:B------:R-:W-:-:S03]  /*09b0*/  ISETP.GT.U32.OR P0, PT, R24, 0x7feffffe, P0 ;  /* 0x7feffffe1800780c */ /* 0x000fc60000704470 */
[----:B------:R-:W-:-:S10]  /*09c0*/  DFMA R16, R18, R16, R20 ;  /* 0x000000101210722b */ /* 0x000fd40000000014 */
[----:B------:R-:W-:Y:S05]  /*09d0*/  @P0 BRA `(.L_x_25) ;  /* 0x00000000006c0947 */ /* 0x000fea0003800000 */
[----:B------:R-:W-:-:S04]  /*09e0*/  LOP3.LUT R18, R7, 0x7ff00000, RZ, 0xc0, !PT ;  /* 0x7ff0000007127812 */ /* 0x000fc800078ec0ff */
[CC--:B------:R-:W-:Y:S02]  /*09f0*/  VIADDMNMX R8, R13.reuse, -R18.reuse, 0xb9600000, !PT ;  /* 0xb96000000d087446 */ /* 0x0c0fe40007800912 */
[----:B------:R-:W-:Y:S02]  /*0a00*/  ISETP.GE.U32.AND P0, PT, R13, R18, PT ;  /* 0x000000120d00720c */ /* 0x000fe40003f06070 */
[----:B------:R-:W-:Y:S02]  /*0a10*/  VIMNMX R8, PT, PT, R8, 0x46a00000, PT ;  /* 0x46a0000008087848 */ /* 0x000fe40003fe0100 */
[----:B------:R-:W-:-:S05]  /*0a20*/  SEL R13, R14, 0x63400000, !P0 ;  /* 0x634000000e0d7807 */ /* 0x000fca0004000000 */
[----:B------:R-:W-:Y:S02]  /*0a30*/  IMAD.IADD R13, R8, 0x1, -R13 ;  /* 0x00000001080d7824 */ /* 0x000fe400078e0a0d */
[----:B------:R-:W-:Y:S02]  /*0a40*/  IMAD.MOV.U32 R8, RZ, RZ, RZ ;  /* 0x000000ffff087224 */ /* 0x000fe400078e00ff */
[----:B------:R-:W-:-:S06]  /*0a50*/  VIADD R9, R13, 0x7fe00000 ;  /* 0x7fe000000d097836 */ /* 0x000fcc0000000000 */
[----:B------:R-:W-:-:S10]  /*0a60*/  DMUL R14, R16, R8 ;  /* 0x00000008100e7228 */ /* 0x000fd40000000000 */
[----:B------:R-:W-:-:S13]  /*0a70*/  FSETP.GTU.AND P0, PT, |R15|, 1.469367938527859385e-39, PT ;  /* 0x001000000f00780b */ /* 0x000fda0003f0c200 */
[----:B------:R-:W-:Y:S05]  /*0a80*/  @P0 BRA `(.L_x_26) ;  /* 0x0000000000940947 */ /* 0x000fea0003800000 */
[----:B------:R-:W-:Y:S01]  /*0a90*/  DFMA R2, R16, -R2, R10 ;  /* 0x800000021002722b */ /* 0x000fe2000000000a */
[----:B------:R-:W-:-:S09]  /*0aa0*/  IMAD.MOV.U32 R8, RZ, RZ, RZ ;  /* 0x000000ffff087224 */ /* 0x000fd200078e00ff */
[C---:B------:R-:W-:Y:S02]  /*0ab0*/  FSETP.NEU.AND P0, PT, R3.reuse, RZ, PT ;  /* 0x000000ff0300720b */ /* 0x040fe40003f0d000 */
[----:B------:R-:W-:-:S04]  /*0ac0*/  LOP3.LUT R7, R3, 0x80000000, R7, 0x48, !PT ;  /* 0x8000000003077812 */ /* 0x000fc800078e4807 */
[----:B------:R-:W-:-:S07]  /*0ad0*/  LOP3.LUT R9, R7, R9, RZ, 0xfc, !PT ;  /* 0x0000000907097212 */ /* 0x000fce00078efcff */
[----:B------:R-:W-:Y:S05]  /*0ae0*/  @!P0 BRA `(.L_x_26) ;  /* 0x00000000007c8947 */ /* 0x000fea0003800000 */
[----:B------:R-:W-:Y:S01]  /*0af0*/  IMAD.MOV R3, RZ, RZ, -R13 ;  /* 0x000000ffff037224 */ /* 0x000fe200078e0a0d */
[----:B------:R-:W-:Y:S01]  /*0b00*/  DMUL.RP R8, R16, R8 ;  /* 0x0000000810087228 */ /* 0x000fe20000008000 */
[----:B------:R-:W-:Y:S01]  /*0b10*/  IMAD.MOV.U32 R2, RZ, RZ, RZ ;  /* 0x000000ffff027224 */ /* 0x000fe200078e00ff */
[----:B------:R-:W-:-:S05]  /*0b20*/  IADD3 R13, PT, PT, -R13, -0x43300000, RZ ;  /* 0xbcd000000d0d7810 */ /* 0x000fca0007ffe1ff */
[----:B------:R-:W-:-:S03]  /*0b30*/  DFMA R2, R14, -R2, R16 ;  /* 0x800000020e02722b */ /* 0x000fc60000000010 */
[----:B------:R-:W-:-:S07]  /*0b40*/  LOP3.LUT R7, R9, R7, RZ, 0x3c, !PT ;  /* 0x0000000709077212 */ /* 0x000fce00078e3cff */
[----:B------:R-:W-:-:S04]  /*0b50*/  FSETP.NEU.AND P0, PT, |R3|, R13, PT ;  /* 0x0000000d0300720b */ /* 0x000fc80003f0d200 */
[----:B------:R-:W-:Y:S02]  /*0b60*/  FSEL R14, R8, R14, !P0 ;  /* 0x0000000e080e7208 */ /* 0x000fe40004000000 */
[----:B------:R-:W-:Y:S01]  /*0b70*/  FSEL R15, R7, R15, !P0 ;  /* 0x0000000f070f7208 */ /* 0x000fe20004000000 */
[----:B------:R-:W-:Y:S06]  /*0b80*/  BRA `(.L_x_26) ;  /* 0x0000000000547947 */ /* 0x000fec0003800000 */
.L_x_25:
[----:B------:R-:W-:-:S14]  /*0b90*/  DSETP.NAN.AND P0, PT, R8, R8, PT ;  /* 0x000000080800722a */ /* 0x000fdc0003f08000 */
[----:B------:R-:W-:Y:S05]  /*0ba0*/  @P0 BRA `(.L_x_27) ;  /* 0x0000000000440947 */ /* 0x000fea0003800000 */
[----:B------:R-:W-:-:S14]  /*0bb0*/  DSETP.NAN.AND P0, PT, R6, R6, PT ;  /* 0x000000060600722a */ /* 0x000fdc0003f08000 */
[----:B------:R-:W-:Y:S05]  /*0bc0*/  @P0 BRA `(.L_x_28) ;  /* 0x0000000000300947 */ /* 0x000fea0003800000 */
[----:B------:R-:W-:Y:S01]  /*0bd0*/  ISETP.NE.AND P0, PT, R23, R22, PT ;  /* 0x000000161700720c */ /* 0x000fe20003f05270 */
[----:B------:R-:W-:Y:S02]  /*0be0*/  IMAD.MOV.U32 R14, RZ, RZ, 0x0 ;  /* 0x00000000ff0e7424 */ /* 0x000fe400078e00ff */
[----:B------:R-:W-:-:S10]  /*0bf0*/  IMAD.MOV.U32 R15, RZ, RZ, -0x80000 ;  /* 0xfff80000ff0f7424 */ /* 0x000fd400078e00ff */
[----:B------:R-:W-:Y:S05]  /*0c00*/  @!P0 BRA `(.L_x_26) ;  /* 0x0000000000348947 */ /* 0x000fea0003800000 */
[----:B------:R-:W-:Y:S02]  /*0c10*/  ISETP.NE.AND P0, PT, R23, 0x7ff00000, PT ;  /* 0x7ff000001700780c */ /* 0x000fe40003f05270 */
[----:B------:R-:W-:Y:S02]  /*0c20*/  LOP3.LUT R15, R9, 0x80000000, R7, 0x48, !PT ;  /* 0x80000000090f7812 */ /* 0x000fe400078e4807 */
[----:B------:R-:W-:-:S13]  /*0c30*/  ISETP.EQ.OR P0, PT, R22, RZ, !P0 ;  /* 0x000000ff1600720c */ /* 0x000fda0004702670 */
[----:B------:R-:W-:Y:S01]  /*0c40*/  @P0 LOP3.LUT R2, R15, 0x7ff00000, RZ, 0xfc, !PT ;  /* 0x7ff000000f020812 */ /* 0x000fe200078efcff */
[----:B------:R-:W-:Y:S02]  /*0c50*/  @!P0 IMAD.MOV.U32 R14, RZ, RZ, RZ ;  /* 0x000000ffff0e8224 */ /* 0x000fe400078e00ff */
[----:B------:R-:W-:Y:S02]  /*0c60*/  @P0 IMAD.MOV.U32 R14, RZ, RZ, RZ ;  /* 0x000000ffff0e0224 */ /* 0x000fe400078e00ff */
[----:B------:R-:W-:Y:S01]  /*0c70*/  @P0 IMAD.MOV.U32 R15, RZ, RZ, R2 ;  /* 0x000000ffff0f0224 */ /* 0x000fe200078e0002 */
[----:B------:R-:W-:Y:S06]  /*0c80*/  BRA `(.L_x_26) ;  /* 0x0000000000147947 */ /* 0x000fec0003800000 */
.L_x_28:
[----:B------:R-:W-:Y:S01]  /*0c90*/  LOP3.LUT R15, R7, 0x80000, RZ, 0xfc, !PT ;  /* 0x00080000070f7812 */ /* 0x000fe200078efcff */
[----:B------:R-:W-:Y:S01]  /*0ca0*/  IMAD.MOV.U32 R14, RZ, RZ, R6 ;  /* 0x000000ffff0e7224 */ /* 0x000fe200078e0006 */
[----:B------:R-:W-:Y:S06]  /*0cb0*/  BRA `(.L_x_26) ;  /* 0x0000000000087947 */ /* 0x000fec0003800000 */
.L_x_27:
[----:B------:R-:W-:Y:S01]  /*0cc0*/  LOP3.LUT R15, R9, 0x80000, RZ, 0xfc, !PT ;  /* 0x00080000090f7812 */ /* 0x000fe200078efcff */
[----:B------:R-:W-:-:S07]  /*0cd0*/  IMAD.MOV.U32 R14, RZ, RZ, R8 ;  /* 0x000000ffff0e7224 */ /* 0x000fce00078e0008 */
.L_x_26:
[----:B------:R-:W-:Y:S05]  /*0ce0*/  BSYNC.RECONVERGENT B2 ;  /* 0x0000000000027941 */ /* 0x000fea0003800200 */
.L_x_24:
[----:B------:R-:W-:Y:S02]  /*0cf0*/  IMAD.MOV.U32 R13, RZ, RZ, 0x0 ;  /* 0x00000000ff0d7424 */ /* 0x000fe400078e00ff */
[----:B------:R-:W-:Y:S02]  /*0d00*/  IMAD.MOV.U32 R2, RZ, RZ, R14 ;  /* 0x000000ffff027224 */ /* 0x000fe400078e000e */
[----:B------:R-:W-:Y:S01]  /*0d10*/  IMAD.MOV.U32 R3, RZ, RZ, R15 ;  /* 0x000000ffff037224 */ /* 0x000fe200078e000f */
[----:B------:R-:W-:Y:S06]  /*0d20*/  RET.REL.NODEC R12 `(_Z22gpu_histogram_distancePiS_Pd) ;  /* 0xfffffff00cb47950 */ /* 0x000fec0003c3ffff */
.L_x_29:
        /* <DEDUP_REMOVED lines=13> */
.L_x_31:


//--------------------- .text._Z22gpu_image_to_histogramPhPi --------------------------
	.section	.text._Z22gpu_image_to_histogramPhPi,"ax",@progbits
	.align	128
        .global         _Z22gpu_image_to_histogramPhPi
        .type           _Z22gpu_image_to_histogramPhPi,@function
        .size           _Z22gpu_image_to_histogramPhPi,(.L_x_34 - _Z22gpu_image_to_histogramPhPi)
        .other          _Z22gpu_image_to_histogramPhPi,@"STO_CUDA_ENTRY STV_DEFAULT"
_Z22gpu_image_to_histogramPhPi:
.text._Z22gpu_image_to_histogramPhPi:
[----:B------:R-:W-:Y:S01]  /*0000*/  LDC R1, c[0x0][0x37c] ;  /* 0x0000df00ff017b82 */ /* 0x000fe20000000800 */
[----:B------:R-:W0:Y:S01]  /*0010*/  S2R R14, SR_TID.X ;  /* 0x00000000000e7919 */ /* 0x000e220000002100 */
[----:B------:R-:W1:Y:S01]  /*0020*/  LDCU.64 UR6, c[0x0][0x380] ;  /* 0x00007000ff0677ac */ /* 0x000e620008000a00 */
[----:B------:R-:W2:Y:S01]  /*0030*/  LDCU.64 UR4, c[0x0][0x358] ;  /* 0x00006b00ff0477ac */ /* 0x000ea20008000a00 */
[C---:B0-----:R-:W-:Y:S02]  /*0040*/  LOP3.LUT R10, R14.reuse, 0x1f, RZ, 0xc0, !PT ;  /* 0x0000001f0e0a7812 */ /* 0x041fe400078ec0ff */
[----:B------:R-:W-:Y:S02]  /*0050*/  SHF.R.U32.HI R5, RZ, 0x5, R14 ;  /* 0x00000005ff057819 */ /* 0x000fe4000001160e */
[----:B-1----:R-:W-:Y:S01]  /*0060*/  IADD3 R2, P2, PT, R14, UR6, RZ ;  /* 0x000000060e027c10 */ /* 0x002fe2000ff5e0ff */
[----:B------:R-:W-:Y:S02]  /*0070*/  VIADD R12, R10, 0xffffffff ;  /* 0xffffffff0a0c7836 */ /* 0x000fe40000000000 */
[----:B------:R-:W-:-:S02]  /*0080*/  VIADD R11, R5, 0xffffffff ;  /* 0xffffffff050b7836 */ /* 0x000fc40000000000 */
[----:B------:R-:W-:Y:S01]  /*0090*/  IMAD.X R3, RZ, RZ, UR7, P2 ;  /* 0x00000007ff037e24 */ /* 0x000fe200090e06ff */
[----:B------:R-:W-:Y:S02]  /*00a0*/  ISETP.GT.U32.AND P0, PT, R12, 0x1f, PT ;  /* 0x0000001f0c00780c */ /* 0x000fe40003f04070 */
[C---:B------:R-:W-:Y:S02]  /*00b0*/  ISETP.GT.U32.AND P1, PT, R11.reuse, 0x1f, PT ;  /* 0x0000001f0b00780c */ /* 0x040fe40003f24070 */
[----:B------:R-:W-:Y:S01]  /*00c0*/  ISETP.GT.U32.OR P5, PT, R11, 0x1f, P0 ;  /* 0x0000001f0b00780c */ /* 0x000fe200007a4470 */
[----:B--2---:R-:W2:Y:S10]  /*00d0*/  LDG.E.U8 R0, desc[UR4][R2.64] ;  /* 0x0000000402007981 */ /* 0x004eb4000c1e1100 */
[----:B------:R-:W-:-:S02]  /*00e0*/  @!P1 VIADD R8, R14, 0xffffffe0 ;  /* 0xffffffe00e089836 */ /* 0x000fc40000000000 */
[----:B------:R-:W-:-:S05]  /*00f0*/  @!P5 IMAD R6, R11, 0x20, R12 ;  /* 0x000000200b06d824 */ /* 0x000fca00078e020c */
[----:B------:R-:W-:-:S05]  /*0100*/  @!P5 IADD3 R6, P3, PT, R6, UR6, RZ ;  /* 0x000000060606dc10 */ /* 0x000fca000ff7e0ff */
[----:B------:R-:W-:Y:S01]  /*0110*/  @!P5 IMAD.X R7, RZ, RZ, UR7, P3 ;  /* 0x00000007ff07de24 */ /* 0x000fe200098e06ff */
[----:B------:R-:W-:-:S05]  /*0120*/  @!P1 IADD3 R8, P2, PT, R8, UR6, RZ ;  /* 0x0000000608089c10 */ /* 0x000fca000ff5e0ff */
[----:B------:R-:W2:Y:S01]  /*0130*/  @!P5 LDG.E.U8 R7, desc[UR4][R6.64] ;  /* 0x000000040607d981 */ /* 0x000ea2000c1e1100 */
[----:B------:R-:W-:-:S06]  /*0140*/  @!P1 IMAD.X R9, RZ, RZ, UR7, P2 ;  /* 0x00000007ff099e24 */ /* 0x000fcc00090e06ff */
[----:B------:R-:W3:Y:S01]  /*0150*/  @!P1 LDG.E.U8 R9, desc[UR4][R8.64] ;  /* 0x0000000408099981 */ /* 0x000ee2000c1e1100 */
[----:B------:R-:W-:Y:S02]  /*0160*/  ISETP.NE.AND P2, PT, R5, 0x1f, PT ;  /* 0x0000001f0500780c */ /* 0x000fe40003f45270 */
[----:B------:R-:W-:Y:S02]  /*0170*/  ISETP.EQ.OR P3, PT, R10, 0x1f, P1 ;  /* 0x0000001f0a00780c */ /* 0x000fe40000f62670 */
[----:B------:R-:W-:Y:S02]  /*0180*/  ISETP.GT.U32.OR P4, PT, R12, 0x1f, !P2 ;  /* 0x0000001f0c00780c */ /* 0x000fe40005784470 */
[----:B------:R-:W-:-:S07]  /*0190*/  PRMT R4, RZ, 0x7610, R4 ;  /* 0x00007610ff047816 */ /* 0x000fce0000000004 */
[----:B------:R0:W4:Y:S02]  /*01a0*/  @P2 LDG.E.U8 R19, desc[UR4][R2.64+0x20] ;  /* 0x0000200402132981 */ /* 0x000124000c1e1100 */
[----:B------:R-:W-:Y:S02]  /*01b0*/  @!P3 IMAD R11, R11, 0x20, R10 ;  /* 0x000000200b0bb824 */ /* 0x000fe400078e020a */
[----:B------:R-:W-:-:S04]  /*01c0*/  @!P4 IMAD R12, R5, 0x20, R12 ;  /* 0x00000020050cc824 */ /* 0x000fc800078e020c */
[----:B------:R-:W-:Y:S01]  /*01d0*/  @!P4 VIADD R12, R12, 0x20 ;  /* 0x000000200c0cc836 */ /* 0x000fe20000000000 */
[----:B--2---:R-:W-:-:S04]  /*01e0*/  @!P5 ISETP.GE.U32.AND P6, PT, R7, R0, PT ;  /* 0x000000000700d20c */ /* 0x004fc80003fc6070 */
[----:B------:R-:W-:Y:S02]  /*01f0*/  @!P5 SEL R13, RZ, 0xff80, !P6 ;  /* 0x0000ff80ff0dd807 */ /* 0x000fe40007000000 */
[----:B------:R-:W-:Y:S02]  /*0200*/  @!P3 IADD3 R6, P6, PT, R11, UR6, RZ ;  /* 0x000000060b06bc10 */ /* 0x000fe4000ffde0ff */
[----:B------:R-:W-:Y:S02]  /*0210*/  @!P5 PRMT R4, R13, 0x7610, R4 ;  /* 0x000076100d04d816 */ /* 0x000fe40000000004 */
[----:B---3--:R-:W-:Y:S01]  /*0220*/  @!P1 ISETP.GE.U32.AND P5, PT, R9, R0, PT ;  /* 0x000000000900920c */ /* 0x008fe20003fa6070 */
[----:B------:R-:W-:Y:S01]  /*0230*/  @!P3 IMAD.X R7, RZ, RZ, UR7, P6 ;  /* 0x00000007ff07be24 */ /* 0x000fe2000b0e06ff */
[----:B------:R-:W-:Y:S02]  /*0240*/  ISETP.NE.AND P6, PT, R10, 0x1f, PT ;  /* 0x0000001f0a00780c */ /* 0x000fe40003fc5270 */
[----:B------:R-:W-:Y:S01]  /*0250*/  @!P1 SEL R13, RZ, 0x40, !P5 ;  /* 0x00000040ff0d9807 */ /* 0x000fe20006800000 */
[----:B------:R-:W-:Y:S01]  /*0260*/  @!P0 VIADD R10, R14, 0xffffffff ;  /* 0xffffffff0e0a8836 */ /* 0x000fe20000000000 */
[----:B------:R-:W-:Y:S01]  /*0270*/  @!P4 IADD3 R8, P5, PT, R12, UR6, RZ ;  /* 0x000000060c08cc10 */ /* 0x000fe2000ffbe0ff */
[----:B------:R-:W2:Y:S04]  /*0280*/  @!P3 LDG.E.U8 R7, desc[UR4][R6.64+0x1] ;  /* 0x000001040607b981 */ /* 0x000ea8000c1e1100 */
[----:B------:R-:W-:Y:S01]  /*0290*/  @!P4 IMAD.X R9, RZ, RZ, UR7, P5 ;  /* 0x00000007ff09ce24 */ /* 0x000fe2000a8e06ff */
[----:B------:R-:W-:-:S03]  /*02a0*/  @!P0 IADD3 R10, P5, PT, R10, UR6, RZ ;  /* 0x000000060a0a8c10 */ /* 0x000fc6000ffbe0ff */
[----:B------:R-:W3:Y:S02]  /*02b0*/  @P6 LDG.E.U8 R15, desc[UR4][R2.64+0x1] ;  /* 0x00000104020f6981 */ /* 0x000ee4000c1e1100 */
[----:B------:R-:W-:Y:S01]  /*02c0*/  @!P0 IMAD.X R11, RZ, RZ, UR7, P5 ;  /* 0x00000007ff0b8e24 */ /* 0x000fe2000a8e06ff */
[----:B------:R-:W-:Y:S01]  /*02d0*/  ISETP.EQ.OR P5, PT, R5, 0x1f, !P6 ;  /* 0x0000001f0500780c */ /* 0x000fe200077a2670 */
[----:B------:R-:W5:Y:S04]  /*02e0*/  @!P4 LDG.E.U8 R9, desc[UR4][R8.64] ;  /* 0x000000040809c981 */ /* 0x000f68000c1e1100 */
[----:B------:R-:W5:Y:S08]  /*02f0*/  @!P0 LDG.E.U8 R11, desc[UR4][R10.64] ;  /* 0x000000040a0b8981 */ /* 0x000f70000c1e1100 */
[----:B------:R-:W4:Y:S01]  /*0300*/  @!P5 LDG.E.U8 R17, desc[UR4][R2.64+0x21] ;  /* 0x000021040211d981 */ /* 0x000f22000c1e1100 */
[----:B------:R-:W-:-:S04]  /*0310*/  @!P1 LOP3.LUT R13, R13, R4, RZ, 0xfc, !PT ;  /* 0x000000040d0d9212 */ /* 0x000fc800078efcff */
[----:B------:R-:W-:Y:S02]  /*0320*/  @!P1 PRMT R4, R13, 0x7610, R4 ;  /* 0x000076100d049816 */ /* 0x000fe40000000004 */
[----:B--2---:R-:W-:-:S04]  /*0330*/  @!P3 ISETP.GE.U32.AND P1, PT, R7, R0, PT ;  /* 0x000000000700b20c */ /* 0x004fc80003f26070 */
[----:B------:R-:W-:-:S04]  /*0340*/  @!P3 SEL R5, RZ, 0x20, !P1 ;  /* 0x00000020ff05b807 */ /* 0x000fc80004800000 */
[----:B------:R-:W-:Y:S02]  /*0350*/  @!P3 LOP3.LUT R5, R5, R4, RZ, 0xfc, !PT ;  /* 0x000000040505b212 */ /* 0x000fe400078efcff */
[----:B---3--:R-:W-:Y:S02]  /*0360*/  @P6 ISETP.GE.U32.AND P1, PT, R15, R0, PT ;  /* 0x000000000f00620c */ /* 0x008fe40003f26070 */
[----:B------:R-:W-:Y:S02]  /*0370*/  @!P3 PRMT R4, R5, 0x7610, R4 ;  /* 0x000076100504b816 */ /* 0x000fe40000000004 */
[----:B------:R-:W-:-:S04]  /*0380*/  @P6 SEL R5, RZ, 0x10, !P1 ;  /* 0x00000010ff056807 */ /* 0x000fc80004800000 */
[----:B------:R-:W-:Y:S02]  /*0390*/  @P6 LOP3.LUT R5, R5, R4, RZ, 0xfc, !PT ;  /* 0x0000000405056212 */ /* 0x000fe400078efcff */
[-C--:B----4-:R-:W-:Y:S02]  /*03a0*/  @!P5 ISETP.GE.U32.AND P1, PT, R17, R0.reuse, PT ;  /* 0x000000001100d20c */ /* 0x090fe40003f26070 */
[----:B------:R-:W-:Y:S02]  /*03b0*/  @P6 PRMT R4, R5, 0x7610, R4 ;  /* 0x0000761005046816 */ /* 0x000fe40000000004 */
[----:B0-----:R-:W-:Y:S02]  /*03c0*/  @!P5 SEL R3, RZ, 0x8, !P1 ;  /* 0x00000008ff03d807 */ /* 0x001fe40004800000 */
[----:B------:R-:W-:Y:S02]  /*03d0*/  @P2 ISETP.GE.U32.AND P1, PT, R19, R0, PT ;  /* 0x000000001300220c */ /* 0x000fe40003f26070 */
[----:B------:R-:W-:-:S04]  /*03e0*/  @!P5 LOP3.LUT R3, R3, R4, RZ, 0xfc, !PT ;  /* 0x000000040303d212 */ /* 0x000fc800078efcff */
[----:B------:R-:W-:Y:S02]  /*03f0*/  @!P5 PRMT R4, R3, 0x7610, R4 ;  /* 0x000076100304d816 */ /* 0x000fe40000000004 */
[----:B------:R-:W-:Y:S02]  /*0400*/  @P2 SEL R3, RZ, 0x4, !P1 ;  /* 0x00000004ff032807 */ /* 0x000fe40004800000 */
[----:B-----5:R-:W-:Y:S02]  /*0410*/  @!P4 ISETP.GE.U32.AND P1, PT, R9, R0, PT ;  /* 0x000000000900c20c */ /* 0x020fe40003f26070 */
[----:B------:R-:W-:Y:S02]  /*0420*/  @P2 LOP3.LUT R3, R3, R4, RZ, 0xfc, !PT ;  /* 0x0000000403032212 */ /* 0x000fe400078efcff */
[----:B------:R-:W-:Y:S02]  /*0430*/  @!P4 SEL R5, RZ, 0x2, !P1 ;  /* 0x00000002ff05c807 */ /* 0x000fe40004800000 */
[----:B------:R-:W-:-:S02]  /*0440*/  @P2 PRMT R4, R3, 0x7610, R4 ;  /* 0x0000761003042816 */ /* 0x000fc40000000004 */
[----:B------:R-:W0:Y:S01]  /*0450*/  LDC.64 R2, c[0x0][0x388] ;  /* 0x0000e200ff027b82 */ /* 0x000e220000000a00 */
[----:B------:R-:W-:Y:S02]  /*0460*/  @!P0 ISETP.GE.U32.AND P1, PT, R11, R0, PT ;  /* 0x000000000b00820c */ /* 0x000fe40003f26070 */
[----:B------:R-:W-:Y:S02]  /*0470*/  @!P4 LOP3.LUT R5, R5, R4, RZ, 0xfc, !PT ;  /* 0x000000040505c212 */ /* 0x000fe400078efcff */
[----:B------:R-:W-:Y:S02]  /*0480*/  @!P0 SEL R7, RZ, 0x1, !P1 ;  /* 0x00000001ff078807 */ /* 0x000fe40004800000 */
[----:B------:R-:W-:-:S04]  /*0490*/  @!P4 PRMT R4, R5, 0x7610, R4 ;  /* 0x000076100504c816 */ /* 0x000fc80000000004 */
[----:B------:R-:W-:-:S04]  /*04a0*/  @!P0 LOP3.LUT R7, R4, R7, RZ, 0xfc, !PT ;  /* 0x0000000704078212 */ /* 0x000fc800078efcff */
[----:B------:R-:W-:-:S04]  /*04b0*/  @!P0 PRMT R4, R7, 0x7610, R4 ;  /* 0x0000761007048816 */ /* 0x000fc80000000004 */
[----:B------:R-:W-:Y:S01]  /*04c0*/  LOP3.LUT R5, R4, 0xff, RZ, 0xc0, !PT ;  /* 0x000000ff04057812 */ /* 0x000fe200078ec0ff */
[----:B------:R-:W-:-:S04]  /*04d0*/  IMAD.MOV.U32 R7, RZ, RZ, 0x1 ;  /* 0x00000001ff077424 */ /* 0x000fc800078e00ff */
[----:B0-----:R-:W-:-:S05]  /*04e0*/  IMAD.WIDE.U32 R2, R5, 0x4, R2 ;  /* 0x0000000405027825 */ /* 0x001fca00078e0002 */
[----:B------:R-:W-:Y:S01]  /*04f0*/  REDG.E.ADD.STRONG.GPU desc[UR4][R2.64], R7 ;  /* 0x000000070200798e */ /* 0x000fe2000c12e104 */
[----:B------:R-:W-:Y:S05]  /*0500*/  EXIT ;  /* 0x000000000000794d */ /* 0x000fea0003800000 */
.L_x_30:
        /* <DEDUP_REMOVED lines=15> */
.L_x_34:


//--------------------- .nv.global.init           --------------------------
	.section	.nv.global.init,"aw",@progbits
.nv.global.init:
	.type		$str,@object
	.size		$str,($str$1 - $str)
$str:
        /*0000*/ 	.byte	0x47, 0x50, 0x55, 0x3a, 0x20, 0x52, 0x65, 0x71, 0x20, 0x23, 0x25, 0x64, 0x20, 0x77, 0x61, 0x73
        /*0010*/ 	.byte	0x20, 0x64, 0x65, 0x71, 0x75, 0x65, 0x75, 0x65, 0x64, 0x20, 0x69, 0x6e, 0x20, 0x54, 0x42, 0x3a
        /*0020*/ 	.byte	0x20, 0x25, 0x64, 0x00
	.type		$str$1,@object
	.size		$str$1,(.L_1 - $str$1)
$str$1:
        /*0024*/ 	.byte	0x47, 0x50, 0x55, 0x3a, 0x20, 0x77, 0x72, 0x69, 0x74, 0x65, 0x20, 0x69, 0x6e, 0x64, 0x65, 0x78
        /*0034*/ 	.byte	0x20, 0x23, 0x25, 0x64, 0x20, 0x77, 0x61, 0x73, 0x20, 0x75, 0x70, 0x64, 0x61, 0x74, 0x65, 0x64
        /*0044*/ 	.byte	0x20, 0x62, 0x79, 0x20, 0x74, 0x68, 0x72, 0x65, 0x61, 0x64, 0x20, 0x25, 0x64, 0x0a, 0x00
.L_1:


//--------------------- .nv.shared.reserved.0     --------------------------
	.section	.nv.shared.reserved.0,"aw",@nobits
	.weak		__nv_reservedSMEM_offset_0_alias
	.size		__nv_reservedSMEM_offset_0_alias, 0, 64
	.other		__nv_reservedSMEM_offset_0_alias,@"STO_CUDA_RESERVED_SHARED STV_DEFAULT"
__nv_reservedSMEM_offset_0_alias:
	.zero		0
	.zero		64


//--------------------- .nv.constant0._Z14process_queuesPV14_threads_queueS1_i --------------------------
	.section	.nv.constant0._Z14process_queuesPV14_threads_queueS1_i,"a",@progbits
	.sectionflags	@""
	.align	4
.nv.constant0._Z14process_queuesPV14_threads_queueS1_i:
	.zero		916


//--------------------- .nv.constant0._Z22gpu_histogram_distancePiS_Pd --------------------------
	.section	.nv.constant0._Z22gpu_histogram_distancePiS_Pd,"a",@progbits
	.sectionflags	@""
	.align	4
.nv.constant0._Z22gpu_histogram_distancePiS_Pd:
	.zero		920


//--------------------- .nv.constant0._Z22gpu_image_to_histogramPhPi --------------------------
	.section	.nv.constant0._Z22gpu_image_to_histogramPhPi,"a",@progbits
	.sectionflags	@""
	.align	4
.nv.constant0._Z22gpu_image_to_histogramPhPi:
	.zero		912


//--------------------- SYMBOLS --------------------------

	.type		.nv.reservedSmem.offset0,@object
	.size		.nv.reservedSmem.offset0,0x4
	.type		vprintf,@function
